	.target	sm_100a

	.elftype	@"ET_EXEC"


//--------------------- .note.nv.tkinfo           --------------------------
	.section	.note.nv.tkinfo,"",@"SHT_NOTE"
	.sectionflags	@"SHF_NOTE_NV_TKINFO"
	.tkinfo
        /*0018*/ 	.word	0x00000002
        /*0030*/ 	.string	""
        /*0030*/ 	.string	"ptxas"
        /*0030*/ 	.string	"Cuda compilation tools, release 13.0, V13.0.88"
        /*0030*/ 	.string	"Build cuda_13.0.r13.0/compiler.36424714_0"
        /*0030*/ 	.string	"-arch sm_100a -m 64 "



//--------------------- .note.nv.cuinfo           --------------------------
	.section	.note.nv.cuinfo,"",@"SHT_NOTE"
	.sectionflags	@"SHF_NOTE_NV_CUINFO"
        /*0018*/ 	.short	0x0002
        /*001a*/ 	.short	0x0064
        /*001c*/ 	.short	0x0082
	.zero		2


//--------------------- .nv.info                  --------------------------
	.section	.nv.info,"",@"SHT_CUDA_INFO"
	.align	4


	//----- nvinfo : EIATTR_REGCOUNT
	.align		4
        /*0000*/ 	.byte	0x04, 0x2f
        /*0002*/ 	.short	(.L_19 - .L_18)
	.align		4
.L_18:
        /*0004*/ 	.word	index@(_ZN7cutlass13device_kernelINS_4gemm6kernel13GemmUniversalIN4cute5tupleIJiiiiEEENS1_10collective13CollectiveMmaINS1_35MainloopSm100TmaUmmaWarpSpecializedILi6ELi2ELi4ENS5_IJNS4_1CILi2EEENSA_ILi1EEESC_EEEEENS5_IJNSA_ILi128EEENSA_ILi16EEENSA_ILi256EEEEEENS_6half_tENS5_IJlSC_lEEESJ_SK_NS4_8TiledMMAINS4_8MMA_AtomIJNS4_26SM100_MMA_F16BF16_2x1SM_SSISJ_SJ_fLi128ELi16ELNS4_4UMMA5MajorE0ELSP_0ELNSO_7ScaleInE0ELSQ_0EEEEEENS4_6LayoutINS5_IJSC_SC_SC_EEENS5_IJNSA_ILi0EEESV_SV_EEEEENS5_IJNS4_10UnderscoreESY_SY_EEEEENS4_18SM100_TMA_2SM_LOADENS4_14ComposedLayoutINS4_7SwizzleILi3ELi4ELi3EEENS4_18smem_ptr_flag_bitsILi16EEENST_INS5_IJNSA_ILi8EEENSA_ILi64EEEEEENS5_IJS18_SC_EEEEEEEvNS4_8identityES11_S1C_vS1D_EENS_8epilogue10collective18CollectiveEpilogueINS1F_23Sm100TmaWarpSpecializedILi2ELi1ELi8ELb1ELb0EEEJNS5_IJS18_SG_SH_EEENS5_IJNST_IS18_SC_EENST_ISG_SC_EEEEESJ_SK_SJ_SK_NS1F_6fusion15FusionCallbacksIS1J_NS1O_17LinearCombinationISJ_fSJ_fLNS_15FloatRoundStyleE2EEES1K_S1N_JEEENS4_5SM1004TMEM4LOAD25SM100_TMEM_LOAD_32dp32b8xENS4_13SM90_TMA_LOADENS12_INS13_ILi1ELi4ELi3EEES16_NST_INS5_IJS17_SG_EEENS5_IJSG_SC_EEEEEEENS4_39AutoVectorizingCopyWithAssumedAlignmentILi128EEENS4_14SM90_TMA_STOREES23_S25_S25_EEEvvEEEEvNT_6ParamsE)
        /*0008*/ 	.word	0x00000046


	//----- nvinfo : EIATTR_FRAME_SIZE
	.align		4
.L_19:
        /*000c*/ 	.byte	0x04, 0x11
        /*000e*/ 	.short	(.L_21 - .L_20)
	.align		4
.L_20:
        /*0010*/ 	.word	index@($__internal_2_$__cuda_sm10x_tcgen05_guardrail_trap_unallocated_columns_being_dealloced)
        /*0014*/ 	.word	0x00000000


	//----- nvinfo : EIATTR_FRAME_SIZE
	.align		4
.L_21:
        /*0018*/ 	.byte	0x04, 0x11
        /*001a*/ 	.short	(.L_23 - .L_22)
	.align		4
.L_22:
        /*001c*/ 	.word	index@($__internal_1_$__cuda_sm10x_tcgen05_guardrail_trap_phase_invalid_during_alloc)
        /*0020*/ 	.word	0x00000000


	//----- nvinfo : EIATTR_FRAME_SIZE
	.align		4
.L_23:
        /*0024*/ 	.byte	0x04, 0x11
        /*0026*/ 	.short	(.L_25 - .L_24)
	.align		4
.L_24:
        /*0028*/ 	.word	index@($__internal_0_$__cuda_sm10x_tcgen05_guardrail_trap_col_being_dealloced_not_returned_by_alloc)
        /*002c*/ 	.word	0x00000000


	//----- nvinfo : EIATTR_FRAME_SIZE
	.align		4
.L_25:
        /*0030*/ 	.byte	0x04, 0x11
        /*0032*/ 	.short	(.L_27 - .L_26)
	.align		4
.L_26:
        /*0034*/ 	.word	index@(_ZN7cutlass13device_kernelINS_4gemm6kernel13GemmUniversalIN4cute5tupleIJiiiiEEENS1_10collective13CollectiveMmaINS1_35MainloopSm100TmaUmmaWarpSpecializedILi6ELi2ELi4ENS5_IJNS4_1CILi2EEENSA_ILi1EEESC_EEEEENS5_IJNSA_ILi128EEENSA_ILi16EEENSA_ILi256EEEEEENS_6half_tENS5_IJlSC_lEEESJ_SK_NS4_8TiledMMAINS4_8MMA_AtomIJNS4_26SM100_MMA_F16BF16_2x1SM_SSISJ_SJ_fLi128ELi16ELNS4_4UMMA5MajorE0ELSP_0ELNSO_7ScaleInE0ELSQ_0EEEEEENS4_6LayoutINS5_IJSC_SC_SC_EEENS5_IJNSA_ILi0EEESV_SV_EEEEENS5_IJNS4_10UnderscoreESY_SY_EEEEENS4_18SM100_TMA_2SM_LOADENS4_14ComposedLayoutINS4_7SwizzleILi3ELi4ELi3EEENS4_18smem_ptr_flag_bitsILi16EEENST_INS5_IJNSA_ILi8EEENSA_ILi64EEEEEENS5_IJS18_SC_EEEEEEEvNS4_8identityES11_S1C_vS1D_EENS_8epilogue10collective18CollectiveEpilogueINS1F_23Sm100TmaWarpSpecializedILi2ELi1ELi8ELb1ELb0EEEJNS5_IJS18_SG_SH_EEENS5_IJNST_IS18_SC_EENST_ISG_SC_EEEEESJ_SK_SJ_SK_NS1F_6fusion15FusionCallbacksIS1J_NS1O_17LinearCombinationISJ_fSJ_fLNS_15FloatRoundStyleE2EEES1K_S1N_JEEENS4_5SM1004TMEM4LOAD25SM100_TMEM_LOAD_32dp32b8xENS4_13SM90_TMA_LOADENS12_INS13_ILi1ELi4ELi3EEES16_NST_INS5_IJS17_SG_EEENS5_IJSG_SC_EEEEEEENS4_39AutoVectorizingCopyWithAssumedAlignmentILi128EEENS4_14SM90_TMA_STOREES23_S25_S25_EEEvvEEEEvNT_6ParamsE)
        /*0038*/ 	.word	0x00000000


	//----- nvinfo : EIATTR_MIN_STACK_SIZE
	.align		4
.L_27:
        /*003c*/ 	.byte	0x04, 0x12
        /*003e*/ 	.short	(.L_29 - .L_28)
	.align		4
.L_28:
        /*0040*/ 	.word	index@(_ZN7cutlass13device_kernelINS_4gemm6kernel13GemmUniversalIN4cute5tupleIJiiiiEEENS1_10collective13CollectiveMmaINS1_35MainloopSm100TmaUmmaWarpSpecializedILi6ELi2ELi4ENS5_IJNS4_1CILi2EEENSA_ILi1EEESC_EEEEENS5_IJNSA_ILi128EEENSA_ILi16EEENSA_ILi256EEEEEENS_6half_tENS5_IJlSC_lEEESJ_SK_NS4_8TiledMMAINS4_8MMA_AtomIJNS4_26SM100_MMA_F16BF16_2x1SM_SSISJ_SJ_fLi128ELi16ELNS4_4UMMA5MajorE0ELSP_0ELNSO_7ScaleInE0ELSQ_0EEEEEENS4_6LayoutINS5_IJSC_SC_SC_EEENS5_IJNSA_ILi0EEESV_SV_EEEEENS5_IJNS4_10UnderscoreESY_SY_EEEEENS4_18SM100_TMA_2SM_LOADENS4_14ComposedLayoutINS4_7SwizzleILi3ELi4ELi3EEENS4_18smem_ptr_flag_bitsILi16EEENST_INS5_IJNSA_ILi8EEENSA_ILi64EEEEEENS5_IJS18_SC_EEEEEEEvNS4_8identityES11_S1C_vS1D_EENS_8epilogue10collective18CollectiveEpilogueINS1F_23Sm100TmaWarpSpecializedILi2ELi1ELi8ELb1ELb0EEEJNS5_IJS18_SG_SH_EEENS5_IJNST_IS18_SC_EENST_ISG_SC_EEEEESJ_SK_SJ_SK_NS1F_6fusion15FusionCallbacksIS1J_NS1O_17LinearCombinationISJ_fSJ_fLNS_15FloatRoundStyleE2EEES1K_S1N_JEEENS4_5SM1004TMEM4LOAD25SM100_TMEM_LOAD_32dp32b8xENS4_13SM90_TMA_LOADENS12_INS13_ILi1ELi4ELi3EEES16_NST_INS5_IJS17_SG_EEENS5_IJSG_SC_EEEEEEENS4_39AutoVectorizingCopyWithAssumedAlignmentILi128EEENS4_14SM90_TMA_STOREES23_S25_S25_EEEvvEEEEvNT_6ParamsE)
        /*0044*/ 	.word	0x00000000
.L_29:


//--------------------- .nv.compat                --------------------------
	.section	.nv.compat,"",@"SHT_CUDA_COMPAT_INFO"
	.align	4
        /*0000*/ 	.byte	0x02, 0x09, 0x01, 0x00, 0x02, 0x02, 0x02, 0x00, 0x02, 0x05, 0x05, 0x00, 0x03, 0x07, 0x01, 0x01
        /*0010*/ 	.byte	0x02, 0x03, 0x01, 0x00, 0x02, 0x06, 0x01, 0x00, 0x04, 0x0b, 0x08, 0x00, 0x09, 0x00, 0x00, 0x00
        /*0020*/ 	.byte	0x00, 0x00, 0x00, 0x00


//--------------------- .nv.info._ZN7cutlass13device_kernelINS_4gemm6kernel13GemmUniversalIN4cute5tupleIJiiiiEEENS1_10collective13CollectiveMmaINS1_35MainloopSm100TmaUmmaWarpSpecializedILi6ELi2ELi4ENS5_IJNS4_1CILi2EEENSA_ILi1EEESC_EEEEENS5_IJNSA_ILi128EEENSA_ILi16EEENSA_ILi256EEEEEENS_6half_tENS5_IJlSC_lEEESJ_SK_NS4_8TiledMMAINS4_8MMA_AtomIJNS4_26SM100_MMA_F16BF16_2x1SM_SSISJ_SJ_fLi128ELi16ELNS4_4UMMA5MajorE0ELSP_0ELNSO_7ScaleInE0ELSQ_0EEEEEENS4_6LayoutINS5_IJSC_SC_SC_EEENS5_IJNSA_ILi0EEESV_SV_EEEEENS5_IJNS4_10UnderscoreESY_SY_EEEEENS4_18SM100_TMA_2SM_LOADENS4_14ComposedLayoutINS4_7SwizzleILi3ELi4ELi3EEENS4_18smem_ptr_flag_bitsILi16EEENST_INS5_IJNSA_ILi8EEENSA_ILi64EEEEEENS5_IJS18_SC_EEEEEEEvNS4_8identityES11_S1C_vS1D_EENS_8epilogue10collective18CollectiveEpilogueINS1F_23Sm100TmaWarpSpecializedILi2ELi1ELi8ELb1ELb0EEEJNS5_IJS18_SG_SH_EEENS5_IJNST_IS18_SC_EENST_ISG_SC_EEEEESJ_SK_SJ_SK_NS1F_6fusion15FusionCallbacksIS1J_NS1O_17LinearCombinationISJ_fSJ_fLNS_15FloatRoundStyleE2EEES1K_S1N_JEEENS4_5SM1004TMEM4LOAD25SM100_TMEM_LOAD_32dp32b8xENS4_13SM90_TMA_LOADENS12_INS13_ILi1ELi4ELi3EEES16_NST_INS5_IJS17_SG_EEENS5_IJSG_SC_EEEEEEENS4_39AutoVectorizingCopyWithAssumedAlignmentILi128EEENS4_14SM90_TMA_STOREES23_S25_S25_EEEvvEEEEvNT_6ParamsE --------------------------
	.section	.nv.info._ZN7cutlass13device_kernelINS_4gemm6kernel13GemmUniversalIN4cute5tupleIJiiiiEEENS1_10collective13CollectiveMmaINS1_35MainloopSm100TmaUmmaWarpSpecializedILi6ELi2ELi4ENS5_IJNS4_1CILi2EEENSA_ILi1EEESC_EEEEENS5_IJNSA_ILi128EEENSA_ILi16EEENSA_ILi256EEEEEENS_6half_tENS5_IJlSC_lEEESJ_SK_NS4_8TiledMMAINS4_8MMA_AtomIJNS4_26SM100_MMA_F16BF16_2x1SM_SSISJ_SJ_fLi128ELi16ELNS4_4UMMA5MajorE0ELSP_0ELNSO_7ScaleInE0ELSQ_0EEEEEENS4_6LayoutINS5_IJSC_SC_SC_EEENS5_IJNSA_ILi0EEESV_SV_EEEEENS5_IJNS4_10UnderscoreESY_SY_EEEEENS4_18SM100_TMA_2SM_LOADENS4_14ComposedLayoutINS4_7SwizzleILi3ELi4ELi3EEENS4_18smem_ptr_flag_bitsILi16EEENST_INS5_IJNSA_ILi8EEENSA_ILi64EEEEEENS5_IJS18_SC_EEEEEEEvNS4_8identityES11_S1C_vS1D_EENS_8epilogue10collective18CollectiveEpilogueINS1F_23Sm100TmaWarpSpecializedILi2ELi1ELi8ELb1ELb0EEEJNS5_IJS18_SG_SH_EEENS5_IJNST_IS18_SC_EENST_ISG_SC_EEEEESJ_SK_SJ_SK_NS1F_6fusion15FusionCallbacksIS1J_NS1O_17LinearCombinationISJ_fSJ_fLNS_15FloatRoundStyleE2EEES1K_S1N_JEEENS4_5SM1004TMEM4LOAD25SM100_TMEM_LOAD_32dp32b8xENS4_13SM90_TMA_LOADENS12_INS13_ILi1ELi4ELi3EEES16_NST_INS5_IJS17_SG_EEENS5_IJSG_SC_EEEEEEENS4_39AutoVectorizingCopyWithAssumedAlignmentILi128EEENS4_14SM90_TMA_STOREES23_S25_S25_EEEvvEEEEvNT_6ParamsE,"",@"SHT_CUDA_INFO"
	.sectionflags	@""
	.align	4


	//----- nvinfo : EIATTR_CUDA_API_VERSION
	.align		4
        /*0000*/ 	.byte	0x04, 0x37
        /*0002*/ 	.short	(.L_31 - .L_30)
.L_30:
        /*0004*/ 	.word	0x00000082


	//----- nvinfo : EIATTR_KPARAM_INFO
	.align		4
.L_31:
        /*0008*/ 	.byte	0x04, 0x17
        /*000a*/ 	.short	(.L_33 - .L_32)
.L_32:
        /*000c*/ 	.word	0x00000000
        /*0010*/ 	.short	0x0000
        /*0012*/ 	.short	0x0000
        /*0014*/ 	.byte	0x00, 0xf0, 0x01, 0x20


	//----- nvinfo : EIATTR_AT_ENTRY_FRAGMENTS
	.align		4
.L_33:
        /*0018*/ 	.byte	0x04, 0x4f
        /*001a*/ 	.short	(.L_35 - .L_34)


	//   ....[0]....
.L_34:
        /*001c*/ 	.word	0x00000007


	//----- nvinfo : EIATTR_RESERVED_SMEM_USED
	.align		4
.L_35:
        /*0020*/ 	.byte	0x01, 0x41
	.zero		2


	//----- nvinfo : EIATTR_SPARSE_MMA_MASK
	.align		4
        /*0024*/ 	.byte	0x03, 0x50
        /*0026*/ 	.short	0x0000


	//----- nvinfo : EIATTR_TCGEN05_2CTA_USED
	.align		4
        /*0028*/ 	.byte	0x01, 0x52
	.zero		2


	//----- nvinfo : EIATTR_MAXREG_COUNT
	.align		4
        /*002c*/ 	.byte	0x03, 0x1b
        /*002e*/ 	.short	0x00ff


	//----- nvinfo : EIATTR_NUM_BARRIERS
	.align		4
        /*0030*/ 	.byte	0x02, 0x4c
        /*0032*/ 	.byte	0x07
	.zero		1


	//----- nvinfo : EIATTR_EXTERNS
	.align		4
        /*0034*/ 	.byte	0x04, 0x0f
        /*0036*/ 	.short	(.L_37 - .L_36)


	//   ....[0]....
	.align		4
.L_36:
        /*0038*/ 	.word	index@(__assertfail)


	//----- nvinfo : EIATTR_MERCURY_ISA_VERSION
	.align		4
.L_37:
        /*003c*/ 	.byte	0x03, 0x5f
        /*003e*/ 	.short	0x0101


	//----- nvinfo : EIATTR_INT_WARP_WIDE_INSTR_OFFSETS
	.align		4
        /*0040*/ 	.byte	0x04, 0x31
        /*0042*/ 	.short	(.L_39 - .L_38)


	//   ....[0]....
.L_38:
        /*0044*/ 	.word	0x00000d40


	//   ....[1]....
        /*0048*/ 	.word	0x00000de0


	//   ....[2]....
        /*004c*/ 	.word	0x000025e0


	//   ....[3]....
        /*0050*/ 	.word	0x00004bf0


	//   ....[4]....
        /*0054*/ 	.word	0x00004c20


	//   ....[5]....
        /*0058*/ 	.word	0x00004c40


	//   ....[6]....
        /*005c*/ 	.word	0x00005650


	//   ....[7]....
        /*0060*/ 	.word	0x00005700


	//----- nvinfo : EIATTR_COOP_GROUP_MASK_REGIDS
	.align		4
.L_39:
        /*0064*/ 	.byte	0x04, 0x29
        /*0066*/ 	.short	(.L_41 - .L_40)


	//   ....[0]....
.L_40:
        /*0068*/ 	.word	0xffffffff


	//   ....[1]....
        /*006c*/ 	.word	0xffffffff


	//   ....[2]....
        /*0070*/ 	.word	0xffffffff


	//   ....[3]....
        /*0074*/ 	.word	0xffffffff


	//   ....[4]....
        /*0078*/ 	.word	0xffffffff


	//   ....[5]....
        /*007c*/ 	.word	0xffffffff


	//   ....[6]....
        /*0080*/ 	.word	0xffffffff


	//   ....[7]....
        /*0084*/ 	.word	0xffffffff


	//   ....[8]....
        /*0088*/ 	.word	0xffffffff


	//   ....[9]....
        /*008c*/ 	.word	0xffffffff


	//   ....[10]....
        /*0090*/ 	.word	0xffffffff


	//   ....[11]....
        /*0094*/ 	.word	0xffffffff


	//   ....[12]....
        /*0098*/ 	.word	0xffffffff


	//   ....[13]....
        /*009c*/ 	.word	0xffffffff


	//----- nvinfo : EIATTR_COOP_GROUP_INSTR_OFFSETS
	.align		4
.L_41:
        /*00a0*/ 	.byte	0x04, 0x28
        /*00a2*/ 	.short	(.L_43 - .L_42)


	//   ....[0]....
.L_42:
        /*00a4*/ 	.word	0x000000e0


	//   ....[1]....
        /*00a8*/ 	.word	0x00000520


	//   ....[2]....
        /*00ac*/ 	.word	0x000006f0


	//   ....[3]....
        /*00b0*/ 	.word	0x00000840


	//   ....[4]....
        /*00b4*/ 	.word	0x00000930


	//   ....[5]....
        /*00b8*/ 	.word	0x00000a90


	//   ....[6]....
        /*00bc*/ 	.word	0x00000c20


	//   ....[7]....
        /*00c0*/ 	.word	0x00000e60


	//   ....[8]....
        /*00c4*/ 	.word	0x000024c0


	//   ....[9]....
        /*00c8*/ 	.word	0x000033c0


	//   ....[10]....
        /*00cc*/ 	.word	0x000038d0


	//   ....[11]....
        /*00d0*/ 	.word	0x00003b70


	//   ....[12]....
        /*00d4*/ 	.word	0x00004ae0


	//   ....[13]....
        /*00d8*/ 	.word	0x00004d00


	//----- nvinfo : EIATTR_VRC_CTA_INIT_COUNT
	.align		4
.L_43:
        /*00dc*/ 	.byte	0x02, 0x4a
        /*00de*/ 	.byte	0x80
	.zero		1


	//----- nvinfo : EIATTR_SYSCALL_OFFSETS
	.align		4
        /*00e0*/ 	.byte	0x04, 0x46
        /*00e2*/ 	.short	(.L_45 - .L_44)


	//   ....[0]....
.L_44:
        /*00e4*/ 	.word	0x00006270


	//   ....[1]....
        /*00e8*/ 	.word	0x00006360


	//   ....[2]....
        /*00ec*/ 	.word	0x000069c0


	//----- nvinfo : EIATTR_MBARRIER_INSTR_OFFSETS
	.align		4
.L_45:
        /*00f0*/ 	.byte	0x04, 0x39
        /*00f2*/ 	.short	(.L_47 - .L_46)


	//   ....[0]....
.L_46:
        /*00f4*/ 	.word	0x00000620
        /*00f8*/ 	.word	0x000000ff
        /*00fc*/ 	.word	0x00000000
        /*0100*/ 	.short	0x0100
        /*0102*/ 	.byte	0x04
	.zero		1


	//   ....[1]....
        /*0104*/ 	.word	0x00000630
        /*0108*/ 	.word	0x000000ff
        /*010c*/ 	.word	0x00000030
        /*0110*/ 	.short	0x0100
        /*0112*/ 	.byte	0x04
	.zero		1


	//   ....[2]....
        /*0114*/ 	.word	0x00000640
        /*0118*/ 	.word	0x000000ff
        /*011c*/ 	.word	0x00000008
        /*0120*/ 	.short	0x0100
        /*0122*/ 	.byte	0x04
	.zero		1


	//   ....[3]....
        /*0124*/ 	.word	0x00000650
        /*0128*/ 	.word	0x000000ff
        /*012c*/ 	.word	0x00000038
        /*0130*/ 	.short	0x0100
        /*0132*/ 	.byte	0x04
	.zero		1


	//   ....[4]....
        /*0134*/ 	.word	0x00000660
        /*0138*/ 	.word	0x000000ff
        /*013c*/ 	.word	0x00000010
        /*0140*/ 	.short	0x0100
        /*0142*/ 	.byte	0x04
	.zero		1


	//   ....[5]....
        /*0144*/ 	.word	0x00000670
        /*0148*/ 	.word	0x000000ff
        /*014c*/ 	.word	0x00000040
        /*0150*/ 	.short	0x0100
        /*0152*/ 	.byte	0x04
	.zero		1


	//   ....[6]....
        /*0154*/ 	.word	0x00000680
        /*0158*/ 	.word	0x000000ff
        /*015c*/ 	.word	0x00000018
        /*0160*/ 	.short	0x0100
        /*0162*/ 	.byte	0x04
	.zero		1


	//   ....[7]....
        /*0164*/ 	.word	0x00000690
        /*0168*/ 	.word	0x000000ff
        /*016c*/ 	.word	0x00000048
        /*0170*/ 	.short	0x0100
        /*0172*/ 	.byte	0x04
	.zero		1


	//   ....[8]....
        /*0174*/ 	.word	0x000006a0
        /*0178*/ 	.word	0x000000ff
        /*017c*/ 	.word	0x00000020
        /*0180*/ 	.short	0x0100
        /*0182*/ 	.byte	0x04
	.zero		1


	//   ....[9]....
        /*0184*/ 	.word	0x000006b0
        /*0188*/ 	.word	0x000000ff
        /*018c*/ 	.word	0x00000050
        /*0190*/ 	.short	0x0100
        /*0192*/ 	.byte	0x04
	.zero		1


	//   ....[10]....
        /*0194*/ 	.word	0x000006c0
        /*0198*/ 	.word	0x000000ff
        /*019c*/ 	.word	0x00000028
        /*01a0*/ 	.short	0x0100
        /*01a2*/ 	.byte	0x04
	.zero		1


	//   ....[11]....
        /*01a4*/ 	.word	0x000006d0
        /*01a8*/ 	.word	0x000000ff
        /*01ac*/ 	.word	0x00000058
        /*01b0*/ 	.short	0x0100
        /*01b2*/ 	.byte	0x04
	.zero		1


	//   ....[12]....
        /*01b4*/ 	.word	0x000007f0
        /*01b8*/ 	.word	0x000000ff
        /*01bc*/ 	.word	0x00000060
        /*01c0*/ 	.short	0x0100
        /*01c2*/ 	.byte	0x04
	.zero		1


	//   ....[13]....
        /*01c4*/ 	.word	0x00000800
        /*01c8*/ 	.word	0x000000ff
        /*01cc*/ 	.word	0x00000070
        /*01d0*/ 	.short	0x0100
        /*01d2*/ 	.byte	0x04
	.zero		1


	//   ....[14]....
        /*01d4*/ 	.word	0x00000810
        /*01d8*/ 	.word	0x000000ff
        /*01dc*/ 	.word	0x00000068
        /*01e0*/ 	.short	0x0100
        /*01e2*/ 	.byte	0x04
	.zero		1


	//   ....[15]....
        /*01e4*/ 	.word	0x00000820
        /*01e8*/ 	.word	0x000000ff
        /*01ec*/ 	.word	0x00000078
        /*01f0*/ 	.short	0x0100
        /*01f2*/ 	.byte	0x04
	.zero		1


	//   ....[16]....
        /*01f4*/ 	.word	0x00000900
        /*01f8*/ 	.word	0x000000ff
        /*01fc*/ 	.word	0x00000080
        /*0200*/ 	.short	0x0100
        /*0202*/ 	.byte	0x06
	.zero		1


	//   ....[17]....
        /*0204*/ 	.word	0x00000910
        /*0208*/ 	.word	0x000000ff
        /*020c*/ 	.word	0x00000088
        /*0210*/ 	.short	0x0100
        /*0212*/ 	.byte	0x06
	.zero		1


	//   ....[18]....
        /*0214*/ 	.word	0x00000a40
        /*0218*/ 	.word	0x000000ff
        /*021c*/ 	.word	0x00000090
        /*0220*/ 	.short	0x0100
        /*0222*/ 	.byte	0x06
	.zero		1


	//   ....[19]....
        /*0224*/ 	.word	0x00000a50
        /*0228*/ 	.word	0x000000ff
        /*022c*/ 	.word	0x000000a0
        /*0230*/ 	.short	0x0100
        /*0232*/ 	.byte	0x06
	.zero		1


	//   ....[20]....
        /*0234*/ 	.word	0x00000a60
        /*0238*/ 	.word	0x000000ff
        /*023c*/ 	.word	0x00000098
        /*0240*/ 	.short	0x0100
        /*0242*/ 	.byte	0x06
	.zero		1


	//   ....[21]....
        /*0244*/ 	.word	0x00000a70
        /*0248*/ 	.word	0x000000ff
        /*024c*/ 	.word	0x000000a8
        /*0250*/ 	.short	0x0100
        /*0252*/ 	.byte	0x06
	.zero		1


	//   ....[22]....
        /*0254*/ 	.word	0x00000b90
        /*0258*/ 	.word	0x000000ff
        /*025c*/ 	.word	0x000000b0
        /*0260*/ 	.short	0x0100
        /*0262*/ 	.byte	0x04
	.zero		1


	//   ....[23]....
        /*0264*/ 	.word	0x00000ba0
        /*0268*/ 	.word	0x000000ff
        /*026c*/ 	.word	0x000000d0
        /*0270*/ 	.short	0x0100
        /*0272*/ 	.byte	0x04
	.zero		1


	//   ....[24]....
        /*0274*/ 	.word	0x00000bb0
        /*0278*/ 	.word	0x000000ff
        /*027c*/ 	.word	0x000000b8
        /*0280*/ 	.short	0x0100
        /*0282*/ 	.byte	0x04
	.zero		1


	//   ....[25]....
        /*0284*/ 	.word	0x00000bc0
        /*0288*/ 	.word	0x000000ff
        /*028c*/ 	.word	0x000000d8
        /*0290*/ 	.short	0x0100
        /*0292*/ 	.byte	0x04
	.zero		1


	//   ....[26]....
        /*0294*/ 	.word	0x00000bd0
        /*0298*/ 	.word	0x000000ff
        /*029c*/ 	.word	0x000000c0
        /*02a0*/ 	.short	0x0100
        /*02a2*/ 	.byte	0x04
	.zero		1


	//   ....[27]....
        /*02a4*/ 	.word	0x00000be0
        /*02a8*/ 	.word	0x000000ff
        /*02ac*/ 	.word	0x000000e0
        /*02b0*/ 	.short	0x0100
        /*02b2*/ 	.byte	0x04
	.zero		1


	//   ....[28]....
        /*02b4*/ 	.word	0x00000bf0
        /*02b8*/ 	.word	0x000000ff
        /*02bc*/ 	.word	0x000000c8
        /*02c0*/ 	.short	0x0100
        /*02c2*/ 	.byte	0x04
	.zero		1


	//   ....[29]....
        /*02c4*/ 	.word	0x00000c00
        /*02c8*/ 	.word	0x000000ff
        /*02cc*/ 	.word	0x000000e8
        /*02d0*/ 	.short	0x0100
        /*02d2*/ 	.byte	0x04
	.zero		1


	//   ....[30]....
        /*02d4*/ 	.word	0x00000cf0
        /*02d8*/ 	.word	0x000000ff
        /*02dc*/ 	.word	0x000000f0
        /*02e0*/ 	.short	0x0100
        /*02e2*/ 	.byte	0x04
	.zero		1


	//   ....[31]....
        /*02e4*/ 	.word	0x00000d00
        /*02e8*/ 	.word	0x000000ff
        /*02ec*/ 	.word	0x00000100
        /*02f0*/ 	.short	0x0100
        /*02f2*/ 	.byte	0x04
	.zero		1


	//   ....[32]....
        /*02f4*/ 	.word	0x00000d10
        /*02f8*/ 	.word	0x000000ff
        /*02fc*/ 	.word	0x000000f8
        /*0300*/ 	.short	0x0100
        /*0302*/ 	.byte	0x04
	.zero		1


	//   ....[33]....
        /*0304*/ 	.word	0x00000d20
        /*0308*/ 	.word	0x000000ff
        /*030c*/ 	.word	0x00000108
        /*0310*/ 	.short	0x0100
        /*0312*/ 	.byte	0x04
	.zero		1


	//   ....[34]....
        /*0314*/ 	.word	0x00000e10
        /*0318*/ 	.word	0x000000ff
        /*031c*/ 	.word	0x00000110
        /*0320*/ 	.short	0x0100
        /*0322*/ 	.byte	0x06
	.zero		1


	//   ....[35]....
        /*0324*/ 	.word	0x00001820
        /*0328*/ 	.word	0x00000002
        /*032c*/ 	.word	0x00000100
        /*0330*/ 	.short	0x010a
        /*0332*/ 	.byte	0xff
	.zero		1


	//   ....[36]....
        /*0334*/ 	.word	0x00001850
        /*0338*/ 	.word	0x00000002
        /*033c*/ 	.word	0x000000f0
        /*0340*/ 	.short	0x0101
        /*0342*/ 	.byte	0xff
	.zero		1


	//   ....[37]....
        /*0344*/ 	.word	0x00001930
        /*0348*/ 	.word	0x000000ff
        /*034c*/ 	.word	0x00000030
        /*0350*/ 	.short	0x010a
        /*0352*/ 	.byte	0x04
	.zero		1


	//   ....[38]....
        /*0354*/ 	.word	0x00001a20
        /*0358*/ 	.word	0x000000ff
        /*035c*/ 	.word	0x00000030
        /*0360*/ 	.short	0x010a
        /*0362*/ 	.byte	0x07
	.zero		1


	//   ....[39]....
        /*0364*/ 	.word	0x00001b80
        /*0368*/ 	.word	0x000000ff
        /*036c*/ 	.word	0x00000030
        /*0370*/ 	.short	0x010a
        /*0372*/ 	.byte	0x04
	.zero		1


	//   ....[40]....
        /*0374*/ 	.word	0x00001f30
        /*0378*/ 	.word	0x000000ff
        /*037c*/ 	.word	0x00000088
        /*0380*/ 	.short	0x0101
        /*0382*/ 	.byte	0x15
	.zero		1


	//   ....[41]....
        /*0384*/ 	.word	0x00001f50
        /*0388*/ 	.word	0x000000ff
        /*038c*/ 	.word	0x00000030
        /*0390*/ 	.short	0x010a
        /*0392*/ 	.byte	0x04
	.zero		1


	//   ....[42]....
        /*0394*/ 	.word	0x00001fd0
        /*0398*/ 	.word	0x000000ff
        /*039c*/ 	.word	0x00000030
        /*03a0*/ 	.short	0x010a
        /*03a2*/ 	.byte	0x07
	.zero		1


	//   ....[43]....
        /*03a4*/ 	.word	0x00002110
        /*03a8*/ 	.word	0x000000ff
        /*03ac*/ 	.word	0x00000030
        /*03b0*/ 	.short	0x010a
        /*03b2*/ 	.byte	0x04
	.zero		1


	//   ....[44]....
        /*03b4*/ 	.word	0x000024f0
        /*03b8*/ 	.word	0x00000002
        /*03bc*/ 	.word	0x00000090
        /*03c0*/ 	.short	0x010a
        /*03c2*/ 	.byte	0xff
	.zero		1


	//   ....[45]....
        /*03c4*/ 	.word	0x000025b0
        /*03c8*/ 	.word	0x00000002
        /*03cc*/ 	.word	0x00000000
        /*03d0*/ 	.short	0x0101
        /*03d2*/ 	.byte	0xff
	.zero		1


	//   ....[46]....
        /*03d4*/ 	.word	0x00002b10
        /*03d8*/ 	.word	0x000000ff
        /*03dc*/ 	.word	0x00000000
        /*03e0*/ 	.short	0x010a
        /*03e2*/ 	.byte	0x04
	.zero		1


	//   ....[47]....
        /*03e4*/ 	.word	0x00002ba0
        /*03e8*/ 	.word	0x000000ff
        /*03ec*/ 	.word	0x00000000
        /*03f0*/ 	.short	0x010a
        /*03f2*/ 	.byte	0x05
	.zero		1


	//   ....[48]....
        /*03f4*/ 	.word	0x00002c30
        /*03f8*/ 	.word	0x000000ff
        /*03fc*/ 	.word	0x00000000
        /*0400*/ 	.short	0x010a
        /*0402*/ 	.byte	0x05
	.zero		1


	//   ....[49]....
        /*0404*/ 	.word	0x00002cc0
        /*0408*/ 	.word	0x000000ff
        /*040c*/ 	.word	0x00000000
        /*0410*/ 	.short	0x010a
        /*0412*/ 	.byte	0x05
	.zero		1


	//   ....[50]....
        /*0414*/ 	.word	0x00002d50
        /*0418*/ 	.word	0x000000ff
        /*041c*/ 	.word	0x00000000
        /*0420*/ 	.short	0x010a
        /*0422*/ 	.byte	0x05
	.zero		1


	//   ....[51]....
        /*0424*/ 	.word	0x00002df0
        /*0428*/ 	.word	0x00000000
        /*042c*/ 	.word	0x00000000
        /*0430*/ 	.short	0x010a
        /*0432*/ 	.byte	0xff
	.zero		1


	//   ....[52]....
        /*0434*/ 	.word	0x00002f20
        /*0438*/ 	.word	0x00000000
        /*043c*/ 	.word	0x000000f0
        /*0440*/ 	.short	0x010a
        /*0442*/ 	.byte	0xff
	.zero		1


	//   ....[53]....
        /*0444*/ 	.word	0x00002f90
        /*0448*/ 	.word	0x00000000
        /*044c*/ 	.word	0x00000000
        /*0450*/ 	.short	0x0101
        /*0452*/ 	.byte	0xff
	.zero		1


	//   ....[54]....
        /*0454*/ 	.word	0x00002fb0
        /*0458*/ 	.word	0x000000ff
        /*045c*/ 	.word	0x000000a0
        /*0460*/ 	.short	0x010a
        /*0462*/ 	.byte	0x04
	.zero		1


	//   ....[55]....
        /*0464*/ 	.word	0x000030d0
        /*0468*/ 	.word	0x00000000
        /*046c*/ 	.word	0x00000090
        /*0470*/ 	.short	0x010a
        /*0472*/ 	.byte	0xff
	.zero		1


	//   ....[56]....
        /*0474*/ 	.word	0x000031d0
        /*0478*/ 	.word	0x00000000
        /*047c*/ 	.word	0x00000000
        /*0480*/ 	.short	0x0101
        /*0482*/ 	.byte	0xff
	.zero		1


	//   ....[57]....
        /*0484*/ 	.word	0x00003260
        /*0488*/ 	.word	0x000000ff
        /*048c*/ 	.word	0x000000a0
        /*0490*/ 	.short	0x0106
        /*0492*/ 	.byte	0x04
	.zero		1


	//   ....[58]....
        /*0494*/ 	.word	0x00003280
        /*0498*/ 	.word	0x000000ff
        /*049c*/ 	.word	0x000000a0
        /*04a0*/ 	.short	0x010a
        /*04a2*/ 	.byte	0x04
	.zero		1


	//   ....[59]....
        /*04a4*/ 	.word	0x00003310
        /*04a8*/ 	.word	0x000000ff
        /*04ac*/ 	.word	0x000000a0
        /*04b0*/ 	.short	0x0106
        /*04b2*/ 	.byte	0x07
	.zero		1


	//   ....[60]....
        /*04b4*/ 	.word	0x00003350
        /*04b8*/ 	.word	0x00000000
        /*04bc*/ 	.word	0x000000a0
        /*04c0*/ 	.short	0x010a
        /*04c2*/ 	.byte	0xff
	.zero		1


	//   ....[61]....
        /*04c4*/ 	.word	0x000035b0
        /*04c8*/ 	.word	0x000000ff
        /*04cc*/ 	.word	0x00000008
        /*04d0*/ 	.short	0x010a
        /*04d2*/ 	.byte	0x05
	.zero		1


	//   ....[62]....
        /*04d4*/ 	.word	0x000035d0
        /*04d8*/ 	.word	0x000000ff
        /*04dc*/ 	.word	0x00000008
        /*04e0*/ 	.short	0x010a
        /*04e2*/ 	.byte	0x05
	.zero		1


	//   ....[63]....
        /*04e4*/ 	.word	0x00003770
        /*04e8*/ 	.word	0x000000ff
        /*04ec*/ 	.word	0x00000008
        /*04f0*/ 	.short	0x010a
        /*04f2*/ 	.byte	0x05
	.zero		1


	//   ....[64]....
        /*04f4*/ 	.word	0x00003790
        /*04f8*/ 	.word	0x000000ff
        /*04fc*/ 	.word	0x00000008
        /*0500*/ 	.short	0x010a
        /*0502*/ 	.byte	0x05
	.zero		1


	//   ....[65]....
        /*0504*/ 	.word	0x00003860
        /*0508*/ 	.word	0x000000ff
        /*050c*/ 	.word	0x00000000
        /*0510*/ 	.short	0x0101
        /*0512*/ 	.byte	0x04
	.zero		1


	//   ....[66]....
        /*0514*/ 	.word	0x00003c20
        /*0518*/ 	.word	0x00000000
        /*051c*/ 	.word	0x00000090
        /*0520*/ 	.short	0x010a
        /*0522*/ 	.byte	0xff
	.zero		1


	//   ....[67]....
        /*0524*/ 	.word	0x00003ce0
        /*0528*/ 	.word	0x00000000
        /*052c*/ 	.word	0x00000000
        /*0530*/ 	.short	0x0101
        /*0532*/ 	.byte	0xff
	.zero		1


	//   ....[68]....
        /*0534*/ 	.word	0x00003dd0
        /*0538*/ 	.word	0x000000ff
        /*053c*/ 	.word	0x00000000
        /*0540*/ 	.short	0x010a
        /*0542*/ 	.byte	0x04
	.zero		1


	//   ....[69]....
        /*0544*/ 	.word	0x00003de0
        /*0548*/ 	.word	0x000000ff
        /*054c*/ 	.word	0x000000d0
        /*0550*/ 	.short	0x010a
        /*0552*/ 	.byte	0x07
	.zero		1


	//   ....[70]....
        /*0554*/ 	.word	0x00003ea0
        /*0558*/ 	.word	0x000000ff
        /*055c*/ 	.word	0x00000000
        /*0560*/ 	.short	0x010a
        /*0562*/ 	.byte	0x05
	.zero		1


	//   ....[71]....
        /*0564*/ 	.word	0x00003ff0
        /*0568*/ 	.word	0x000000ff
        /*056c*/ 	.word	0x00000000
        /*0570*/ 	.short	0x010a
        /*0572*/ 	.byte	0x07
	.zero		1


	//   ....[72]....
        /*0574*/ 	.word	0x000047a0
        /*0578*/ 	.word	0x000000ff
        /*057c*/ 	.word	0x00000000
        /*0580*/ 	.short	0x010a
        /*0582*/ 	.byte	0x04
	.zero		1


	//   ....[73]....
        /*0584*/ 	.word	0x00004840
        /*0588*/ 	.word	0x000000ff
        /*058c*/ 	.word	0x00000000
        /*0590*/ 	.short	0x010a
        /*0592*/ 	.byte	0x05
	.zero		1


	//   ....[74]....
        /*0594*/ 	.word	0x000048d0
        /*0598*/ 	.word	0x000000ff
        /*059c*/ 	.word	0x00000000
        /*05a0*/ 	.short	0x010a
        /*05a2*/ 	.byte	0x05
	.zero		1


	//   ....[75]....
        /*05a4*/ 	.word	0x00004970
        /*05a8*/ 	.word	0x00000000
        /*05ac*/ 	.word	0x00000000
        /*05b0*/ 	.short	0x010a
        /*05b2*/ 	.byte	0xff
	.zero		1


	//   ....[76]....
        /*05b4*/ 	.word	0x000049b0
        /*05b8*/ 	.word	0x00000000
        /*05bc*/ 	.word	0x00000000
        /*05c0*/ 	.short	0x010a
        /*05c2*/ 	.byte	0xff
	.zero		1


	//   ....[77]....
        /*05c4*/ 	.word	0x00004a30
        /*05c8*/ 	.word	0x000000ff
        /*05cc*/ 	.word	0x00000000
        /*05d0*/ 	.short	0x0101
        /*05d2*/ 	.byte	0x04
	.zero		1


	//   ....[78]....
        /*05d4*/ 	.word	0x00004a70
        /*05d8*/ 	.word	0x000000ff
        /*05dc*/ 	.word	0x00000110
        /*05e0*/ 	.short	0x010a
        /*05e2*/ 	.byte	0x3e
	.zero		1


	//   ....[79]....
        /*05e4*/ 	.word	0x00004ad0
        /*05e8*/ 	.word	0x000000ff
        /*05ec*/ 	.word	0x00000000
        /*05f0*/ 	.short	0x0101
        /*05f2*/ 	.byte	0x04
	.zero		1


	//   ....[80]....
        /*05f4*/ 	.word	0x00004ee0
        /*05f8*/ 	.word	0x00000000
        /*05fc*/ 	.word	0x00000090
        /*0600*/ 	.short	0x010a
        /*0602*/ 	.byte	0xff
	.zero		1


	//   ....[81]....
        /*0604*/ 	.word	0x00004fc0
        /*0608*/ 	.word	0x00000000
        /*060c*/ 	.word	0x00000000
        /*0610*/ 	.short	0x0101
        /*0612*/ 	.byte	0xff
	.zero		1


	//   ....[82]....
        /*0614*/ 	.word	0x000052e0
        /*0618*/ 	.word	0x000000ff
        /*061c*/ 	.word	0x00000088
        /*0620*/ 	.short	0x010a
        /*0622*/ 	.byte	0x07
	.zero		1


	//   ....[83]....
        /*0624*/ 	.word	0x000054c0
        /*0628*/ 	.word	0x000000ff
        /*062c*/ 	.word	0x00000070
        /*0630*/ 	.short	0x010a
        /*0632*/ 	.byte	0x05
	.zero		1


	//   ....[84]....
        /*0634*/ 	.word	0x000057c0
        /*0638*/ 	.word	0x000000ff
        /*063c*/ 	.word	0x00000060
        /*0640*/ 	.short	0x010b
        /*0642*/ 	.byte	0x05
	.zero		1


	//   ....[85]....
        /*0644*/ 	.word	0x000057d0
        /*0648*/ 	.word	0x000000ff
        /*064c*/ 	.word	0x00000000
        /*0650*/ 	.short	0x0101
        /*0652*/ 	.byte	0x04
	.zero		1


	//   ....[86]....
        /*0654*/ 	.word	0x00005880
        /*0658*/ 	.word	0x000000ff
        /*065c*/ 	.word	0x00000000
        /*0660*/ 	.short	0x010a
        /*0662*/ 	.byte	0x04
	.zero		1


	//   ....[87]....
        /*0664*/ 	.word	0x00005920
        /*0668*/ 	.word	0x00000000
        /*066c*/ 	.word	0x00000000
        /*0670*/ 	.short	0x010a
        /*0672*/ 	.byte	0xff
	.zero		1


	//   ....[88]....
        /*0674*/ 	.word	0x00005c80
        /*0678*/ 	.word	0x00000000
        /*067c*/ 	.word	0x00000090
        /*0680*/ 	.short	0x010a
        /*0682*/ 	.byte	0xff
	.zero		1


	//   ....[89]....
        /*0684*/ 	.word	0x00005d90
        /*0688*/ 	.word	0x00000000
        /*068c*/ 	.word	0x00000000
        /*0690*/ 	.short	0x0101
        /*0692*/ 	.byte	0xff
	.zero		1


	//   ....[90]....
        /*0694*/ 	.word	0x000066a0
        /*0698*/ 	.word	0x00000004
        /*069c*/ 	.word	0x00000060
        /*06a0*/ 	.short	0x010a
        /*06a2*/ 	.byte	0xff
	.zero		1


	//   ....[91]....
        /*06a4*/ 	.word	0x000066c0
        /*06a8*/ 	.word	0x00000000
        /*06ac*/ 	.word	0x000000b0
        /*06b0*/ 	.short	0x010a
        /*06b2*/ 	.byte	0x24
	.zero		1


	//   ....[92]....
        /*06b4*/ 	.word	0x00006810
        /*06b8*/ 	.word	0x00000004
        /*06bc*/ 	.word	0x00000060
        /*06c0*/ 	.short	0x010a
        /*06c2*/ 	.byte	0xff
	.zero		1


	//   ....[93]....
        /*06c4*/ 	.word	0x000068a0
        /*06c8*/ 	.word	0x00000000
        /*06cc*/ 	.word	0x000000b0
        /*06d0*/ 	.short	0x010a
        /*06d2*/ 	.byte	0x24
	.zero		1


	//   ....[94]....
        /*06d4*/ 	.word	0x00006ad0
        /*06d8*/ 	.word	0x00000043
        /*06dc*/ 	.word	0x00000000
        /*06e0*/ 	.short	0x0101
        /*06e2*/ 	.byte	0xff
	.zero		1


	//   ....[95]....
        /*06e4*/ 	.word	0x00006e80
        /*06e8*/ 	.word	0x00000000
        /*06ec*/ 	.word	0x00000000
        /*06f0*/ 	.short	0x0101
        /*06f2*/ 	.byte	0xff
	.zero		1


	//   ....[96]....
        /*06f4*/ 	.word	0x00007120
        /*06f8*/ 	.word	0x00000002
        /*06fc*/ 	.word	0x00000100
        /*0700*/ 	.short	0x010a
        /*0702*/ 	.byte	0xff
	.zero		1


	//   ....[97]....
        /*0704*/ 	.word	0x00007180
        /*0708*/ 	.word	0x00000002
        /*070c*/ 	.word	0x00000030
        /*0710*/ 	.short	0x010a
        /*0712*/ 	.byte	0xff
	.zero		1


	//   ....[98]....
        /*0714*/ 	.word	0x000071e0
        /*0718*/ 	.word	0x00000002
        /*071c*/ 	.word	0x00000030
        /*0720*/ 	.short	0x010a
        /*0722*/ 	.byte	0xff
	.zero		1


	//   ....[99]....
        /*0724*/ 	.word	0x00007230
        /*0728*/ 	.word	0x00000002
        /*072c*/ 	.word	0x00000090
        /*0730*/ 	.short	0x010a
        /*0732*/ 	.byte	0xff
	.zero		1


	//   ....[100]....
        /*0734*/ 	.word	0x00007290
        /*0738*/ 	.word	0x00000000
        /*073c*/ 	.word	0x00000000
        /*0740*/ 	.short	0x010a
        /*0742*/ 	.byte	0xff
	.zero		1


	//   ....[101]....
        /*0744*/ 	.word	0x000072f0
        /*0748*/ 	.word	0x00000000
        /*074c*/ 	.word	0x00000000
        /*0750*/ 	.short	0x010a
        /*0752*/ 	.byte	0xff
	.zero		1


	//   ....[102]....
        /*0754*/ 	.word	0x00007350
        /*0758*/ 	.word	0x00000000
        /*075c*/ 	.word	0x00000000
        /*0760*/ 	.short	0x010a
        /*0762*/ 	.byte	0xff
	.zero		1


	//   ....[103]....
        /*0764*/ 	.word	0x000073b0
        /*0768*/ 	.word	0x00000000
        /*076c*/ 	.word	0x00000000
        /*0770*/ 	.short	0x010a
        /*0772*/ 	.byte	0xff
	.zero		1


	//   ....[104]....
        /*0774*/ 	.word	0x00007410
        /*0778*/ 	.word	0x00000000
        /*077c*/ 	.word	0x00000000
        /*0780*/ 	.short	0x010a
        /*0782*/ 	.byte	0xff
	.zero		1


	//   ....[105]....
        /*0784*/ 	.word	0x00007460
        /*0788*/ 	.word	0x00000000
        /*078c*/ 	.word	0x000000f0
        /*0790*/ 	.short	0x010a
        /*0792*/ 	.byte	0xff
	.zero		1


	//   ....[106]....
        /*0794*/ 	.word	0x000074c0
        /*0798*/ 	.word	0x00000000
        /*079c*/ 	.word	0x000000a0
        /*07a0*/ 	.short	0x010a
        /*07a2*/ 	.byte	0xff
	.zero		1


	//   ....[107]....
        /*07a4*/ 	.word	0x00007510
        /*07a8*/ 	.word	0x00000000
        /*07ac*/ 	.word	0x00000090
        /*07b0*/ 	.short	0x010a
        /*07b2*/ 	.byte	0xff
	.zero		1


	//   ....[108]....
        /*07b4*/ 	.word	0x00007570
        /*07b8*/ 	.word	0x00000000
        /*07bc*/ 	.word	0x000000a0
        /*07c0*/ 	.short	0x010a
        /*07c2*/ 	.byte	0xff
	.zero		1


	//   ....[109]....
        /*07c4*/ 	.word	0x000075d0
        /*07c8*/ 	.word	0x00000004
        /*07cc*/ 	.word	0x00000008
        /*07d0*/ 	.short	0x010a
        /*07d2*/ 	.byte	0xff
	.zero		1


	//   ....[110]....
        /*07d4*/ 	.word	0x000076b0
        /*07d8*/ 	.word	0x00000002
        /*07dc*/ 	.word	0x00000008
        /*07e0*/ 	.short	0x010a
        /*07e2*/ 	.byte	0xff
	.zero		1


	//   ....[111]....
        /*07e4*/ 	.word	0x00007700
        /*07e8*/ 	.word	0x00000000
        /*07ec*/ 	.word	0x00000090
        /*07f0*/ 	.short	0x010a
        /*07f2*/ 	.byte	0xff
	.zero		1


	//   ....[112]....
        /*07f4*/ 	.word	0x00007770
        /*07f8*/ 	.word	0x00000000
        /*07fc*/ 	.word	0x000000d0
        /*0800*/ 	.short	0x010a
        /*0802*/ 	.byte	0xff
	.zero		1


	//   ....[113]....
        /*0804*/ 	.word	0x000077d0
        /*0808*/ 	.word	0x00000000
        /*080c*/ 	.word	0x00000000
        /*0810*/ 	.short	0x010a
        /*0812*/ 	.byte	0xff
	.zero		1


	//   ....[114]....
        /*0814*/ 	.word	0x00007830
        /*0818*/ 	.word	0x00000000
        /*081c*/ 	.word	0x00000000
        /*0820*/ 	.short	0x010a
        /*0822*/ 	.byte	0xff
	.zero		1


	//   ....[115]....
        /*0824*/ 	.word	0x00007890
        /*0828*/ 	.word	0x00000000
        /*082c*/ 	.word	0x00000000
        /*0830*/ 	.short	0x010a
        /*0832*/ 	.byte	0xff
	.zero		1


	//   ....[116]....
        /*0834*/ 	.word	0x000078f0
        /*0838*/ 	.word	0x00000000
        /*083c*/ 	.word	0x00000000
        /*0840*/ 	.short	0x010a
        /*0842*/ 	.byte	0xff
	.zero		1


	//   ....[117]....
        /*0844*/ 	.word	0x00007950
        /*0848*/ 	.word	0x00000000
        /*084c*/ 	.word	0x00000110
        /*0850*/ 	.short	0x010a
        /*0852*/ 	.byte	0xff
	.zero		1


	//   ....[118]....
        /*0854*/ 	.word	0x000079a0
        /*0858*/ 	.word	0x00000000
        /*085c*/ 	.word	0x00000090
        /*0860*/ 	.short	0x010a
        /*0862*/ 	.byte	0xff
	.zero		1


	//   ....[119]....
        /*0864*/ 	.word	0x00007a00
        /*0868*/ 	.word	0x00000000
        /*086c*/ 	.word	0x00000088
        /*0870*/ 	.short	0x010a
        /*0872*/ 	.byte	0xff
	.zero		1


	//   ....[120]....
        /*0874*/ 	.word	0x00007a60
        /*0878*/ 	.word	0x00000000
        /*087c*/ 	.word	0x00000070
        /*0880*/ 	.short	0x010a
        /*0882*/ 	.byte	0xff
	.zero		1


	//   ....[121]....
        /*0884*/ 	.word	0x00007ac0
        /*0888*/ 	.word	0x00000000
        /*088c*/ 	.word	0x00000000
        /*0890*/ 	.short	0x010a
        /*0892*/ 	.byte	0xff
	.zero		1


	//   ....[122]....
        /*0894*/ 	.word	0x00007b10
        /*0898*/ 	.word	0x00000000
        /*089c*/ 	.word	0x00000090
        /*08a0*/ 	.short	0x010a
        /*08a2*/ 	.byte	0xff
	.zero		1


	//   ....[123]....
        /*08a4*/ 	.word	0x00007b60
        /*08a8*/ 	.word	0x00000004
        /*08ac*/ 	.word	0x00000060
        /*08b0*/ 	.short	0x010a
        /*08b2*/ 	.byte	0xff
	.zero		1


	//   ....[124]....
        /*08b4*/ 	.word	0x00007bb0
        /*08b8*/ 	.word	0x00000043
        /*08bc*/ 	.word	0x000000b0
        /*08c0*/ 	.short	0x010a
        /*08c2*/ 	.byte	0xff
	.zero		1


	//----- nvinfo : EIATTR_NUM_MBARRIERS
	.align		4
.L_47:
        /*08c4*/ 	.byte	0x03, 0x38
        /*08c6*/ 	.short	0x0023


	//----- nvinfo : EIATTR_EXIT_INSTR_OFFSETS
	.align		4
        /*08c8*/ 	.byte	0x04, 0x1c
        /*08ca*/ 	.short	(.L_49 - .L_48)


	//   ....[0]....
.L_48:
        /*08cc*/ 	.word	0x00002e20


	//   ....[1]....
        /*08d0*/ 	.word	0x00003320


	//   ....[2]....
        /*08d4*/ 	.word	0x00003380


	//   ....[3]....
        /*08d8*/ 	.word	0x00004d10


	//   ....[4]....
        /*08dc*/ 	.word	0x00005950


	//   ....[5]....
        /*08e0*/ 	.word	0x00005990


	//   ....[6]....
        /*08e4*/ 	.word	0x00007030


	//   ....[7]....
        /*08e8*/ 	.word	0x000070b0


	//   ....[8]....
        /*08ec*/ 	.word	0x000070e0


	//   ....[9]....
        /*08f0*/ 	.word	0x00007110


	//----- nvinfo : EIATTR_MAX_THREADS
	.align		4
.L_49:
        /*08f4*/ 	.byte	0x04, 0x05
        /*08f6*/ 	.short	(.L_51 - .L_50)
.L_50:
        /*08f8*/ 	.word	0x00000100
        /*08fc*/ 	.word	0x00000001
        /*0900*/ 	.word	0x00000001


	//----- nvinfo : EIATTR_CRS_STACK_SIZE
	.align		4
.L_51:
        /*0904*/ 	.byte	0x04, 0x1e
        /*0906*/ 	.short	(.L_53 - .L_52)
.L_52:
        /*0908*/ 	.word	0x00000000


	//----- nvinfo : EIATTR_CBANK_PARAM_SIZE
	.align		4
.L_53:
        /*090c*/ 	.byte	0x03, 0x19
        /*090e*/ 	.short	0x0800


	//----- nvinfo : EIATTR_PARAM_CBANK
	.align		4
        /*0910*/ 	.byte	0x04, 0x0a
        /*0912*/ 	.short	(.L_55 - .L_54)
	.align		4
.L_54:
        /*0914*/ 	.word	index@(.nv.constant0._ZN7cutlass13device_kernelINS_4gemm6kernel13GemmUniversalIN4cute5tupleIJiiiiEEENS1_10collective13CollectiveMmaINS1_35MainloopSm100TmaUmmaWarpSpecializedILi6ELi2ELi4ENS5_IJNS4_1CILi2EEENSA_ILi1EEESC_EEEEENS5_IJNSA_ILi128EEENSA_ILi16EEENSA_ILi256EEEEEENS_6half_tENS5_IJlSC_lEEESJ_SK_NS4_8TiledMMAINS4_8MMA_AtomIJNS4_26SM100_MMA_F16BF16_2x1SM_SSISJ_SJ_fLi128ELi16ELNS4_4UMMA5MajorE0ELSP_0ELNSO_7ScaleInE0ELSQ_0EEEEEENS4_6LayoutINS5_IJSC_SC_SC_EEENS5_IJNSA_ILi0EEESV_SV_EEEEENS5_IJNS4_10UnderscoreESY_SY_EEEEENS4_18SM100_TMA_2SM_LOADENS4_14ComposedLayoutINS4_7SwizzleILi3ELi4ELi3EEENS4_18smem_ptr_flag_bitsILi16EEENST_INS5_IJNSA_ILi8EEENSA_ILi64EEEEEENS5_IJS18_SC_EEEEEEEvNS4_8identityES11_S1C_vS1D_EENS_8epilogue10collective18CollectiveEpilogueINS1F_23Sm100TmaWarpSpecializedILi2ELi1ELi8ELb1ELb0EEEJNS5_IJS18_SG_SH_EEENS5_IJNST_IS18_SC_EENST_ISG_SC_EEEEESJ_SK_SJ_SK_NS1F_6fusion15FusionCallbacksIS1J_NS1O_17LinearCombinationISJ_fSJ_fLNS_15FloatRoundStyleE2EEES1K_S1N_JEEENS4_5SM1004TMEM4LOAD25SM100_TMEM_LOAD_32dp32b8xENS4_13SM90_TMA_LOADENS12_INS13_ILi1ELi4ELi3EEES16_NST_INS5_IJS17_SG_EEENS5_IJSG_SC_EEEEEEENS4_39AutoVectorizingCopyWithAssumedAlignmentILi128EEENS4_14SM90_TMA_STOREES23_S25_S25_EEEvvEEEEvNT_6ParamsE)
        /*0918*/ 	.short	0x0380
        /*091a*/ 	.short	0x0800


	//----- nvinfo : EIATTR_SW_WAR
	.align		4
.L_55:
        /*091c*/ 	.byte	0x04, 0x36
        /*091e*/ 	.short	(.L_57 - .L_56)
.L_56:
        /*0920*/ 	.word	0x00000008
.L_57:


//--------------------- .nv.callgraph             --------------------------
	.section	.nv.callgraph,"",@"SHT_CUDA_CALLGRAPH"
	.align	4
	.sectionentsize	8
	.align		4
        /*0000*/ 	.word	0x00000000
	.align		4
        /*0004*/ 	.word	0xffffffff
	.align		4
        /*0008*/ 	.word	index@(_ZN7cutlass13device_kernelINS_4gemm6kernel13GemmUniversalIN4cute5tupleIJiiiiEEENS1_10collective13CollectiveMmaINS1_35MainloopSm100TmaUmmaWarpSpecializedILi6ELi2ELi4ENS5_IJNS4_1CILi2EEENSA_ILi1EEESC_EEEEENS5_IJNSA_ILi128EEENSA_ILi16EEENSA_ILi256EEEEEENS_6half_tENS5_IJlSC_lEEESJ_SK_NS4_8TiledMMAINS4_8MMA_AtomIJNS4_26SM100_MMA_F16BF16_2x1SM_SSISJ_SJ_fLi128ELi16ELNS4_4UMMA5MajorE0ELSP_0ELNSO_7ScaleInE0ELSQ_0EEEEEENS4_6LayoutINS5_IJSC_SC_SC_EEENS5_IJNSA_ILi0EEESV_SV_EEEEENS5_IJNS4_10UnderscoreESY_SY_EEEEENS4_18SM100_TMA_2SM_LOADENS4_14ComposedLayoutINS4_7SwizzleILi3ELi4ELi3EEENS4_18smem_ptr_flag_bitsILi16EEENST_INS5_IJNSA_ILi8EEENSA_ILi64EEEEEENS5_IJS18_SC_EEEEEEEvNS4_8identityES11_S1C_vS1D_EENS_8epilogue10collective18CollectiveEpilogueINS1F_23Sm100TmaWarpSpecializedILi2ELi1ELi8ELb1ELb0EEEJNS5_IJS18_SG_SH_EEENS5_IJNST_IS18_SC_EENST_ISG_SC_EEEEESJ_SK_SJ_SK_NS1F_6fusion15FusionCallbacksIS1J_NS1O_17LinearCombinationISJ_fSJ_fLNS_15FloatRoundStyleE2EEES1K_S1N_JEEENS4_5SM1004TMEM4LOAD25SM100_TMEM_LOAD_32dp32b8xENS4_13SM90_TMA_LOADENS12_INS13_ILi1ELi4ELi3EEES16_NST_INS5_IJS17_SG_EEENS5_IJSG_SC_EEEEEEENS4_39AutoVectorizingCopyWithAssumedAlignmentILi128EEENS4_14SM90_TMA_STOREES23_S25_S25_EEEvvEEEEvNT_6ParamsE)
	.align		4
        /*000c*/ 	.word	index@(__assertfail)
	.align		4
        /*0010*/ 	.word	0x00000000
	.align		4
        /*0014*/ 	.word	0xfffffffe
	.align		4
        /*0018*/ 	.word	0x00000000
	.align		4
        /*001c*/ 	.word	0xfffffffd
	.align		4
        /*0020*/ 	.word	0x00000000
	.align		4
        /*0024*/ 	.word	0xfffffffc


//--------------------- .nv.constant4             --------------------------
	.section	.nv.constant4,"a",@progbits
	.align	8
	.align		8
.nv.constant4:
        /*0000*/ 	.dword	__assertfail
	.align		8
        /*0008*/ 	.dword	__unnamed_1
	.align		8
        /*0010*/ 	.dword	__unnamed_2
	.align		8
        /*0018*/ 	.dword	_ZN40_INTERNAL_4d751f24_4_k_cu_4f9a0049_127644cuda3std3__45__cpo5beginE
	.align		8
        /*0020*/ 	.dword	_ZN40_INTERNAL_4d751f24_4_k_cu_4f9a0049_127644cuda3std3__45__cpo3endE
	.align		8
        /*0028*/ 	.dword	_ZN40_INTERNAL_4d751f24_4_k_cu_4f9a0049_127644cuda3std3__45__cpo6cbeginE
	.align		8
        /*0030*/ 	.dword	_ZN40_INTERNAL_4d751f24_4_k_cu_4f9a0049_127644cuda3std3__45__cpo4cendE
	.align		8
        /*0038*/ 	.dword	_ZN40_INTERNAL_4d751f24_4_k_cu_4f9a0049_127644cuda3std3__442_GLOBAL__N__4d751f24_4_k_cu_4f9a0049_127646ignoreE
	.align		8
        /*0040*/ 	.dword	_ZN40_INTERNAL_4d751f24_4_k_cu_4f9a0049_127644cuda3std3__419piecewise_constructE
	.align		8
        /*0048*/ 	.dword	_ZN40_INTERNAL_4d751f24_4_k_cu_4f9a0049_127644cuda3std3__48in_placeE
	.align		8
        /*0050*/ 	.dword	_ZN40_INTERNAL_4d751f24_4_k_cu_4f9a0049_127644cuda3std6ranges3__45__cpo4swapE
	.align		8
        /*0058*/ 	.dword	_ZN40_INTERNAL_4d751f24_4_k_cu_4f9a0049_127644cuda3std6ranges3__45__cpo9iter_moveE
	.align		8
        /*0060*/ 	.dword	_ZN40_INTERNAL_4d751f24_4_k_cu_4f9a0049_127644cute7productE
	.align		8
        /*0068*/ 	.dword	_ZN40_INTERNAL_4d751f24_4_k_cu_4f9a0049_127644cute1_E
	.align		8
        /*0070*/ 	.dword	$str$25
	.align		8
        /*0078*/ 	.dword	$str$26
	.align		8
        /*0080*/ 	.dword	$str$27
	.align		8
        /*0088*/ 	.dword	$str$28


//--------------------- .text._ZN7cutlass13device_kernelINS_4gemm6kernel13GemmUniversalIN4cute5tupleIJiiiiEEENS1_10collective13CollectiveMmaINS1_35MainloopSm100TmaUmmaWarpSpecializedILi6ELi2ELi4ENS5_IJNS4_1CILi2EEENSA_ILi1EEESC_EEEEENS5_IJNSA_ILi128EEENSA_ILi16EEENSA_ILi256EEEEEENS_6half_tENS5_IJlSC_lEEESJ_SK_NS4_8TiledMMAINS4_8MMA_AtomIJNS4_26SM100_MMA_F16BF16_2x1SM_SSISJ_SJ_fLi128ELi16ELNS4_4UMMA5MajorE0ELSP_0ELNSO_7ScaleInE0ELSQ_0EEEEEENS4_6LayoutINS5_IJSC_SC_SC_EEENS5_IJNSA_ILi0EEESV_SV_EEEEENS5_IJNS4_10UnderscoreESY_SY_EEEEENS4_18SM100_TMA_2SM_LOADENS4_14ComposedLayoutINS4_7SwizzleILi3ELi4ELi3EEENS4_18smem_ptr_flag_bitsILi16EEENST_INS5_IJNSA_ILi8EEENSA_ILi64EEEEEENS5_IJS18_SC_EEEEEEEvNS4_8identityES11_S1C_vS1D_EENS_8epilogue10collective18CollectiveEpilogueINS1F_23Sm100TmaWarpSpecializedILi2ELi1ELi8ELb1ELb0EEEJNS5_IJS18_SG_SH_EEENS5_IJNST_IS18_SC_EENST_ISG_SC_EEEEESJ_SK_SJ_SK_NS1F_6fusion15FusionCallbacksIS1J_NS1O_17LinearCombinationISJ_fSJ_fLNS_15FloatRoundStyleE2EEES1K_S1N_JEEENS4_5SM1004TMEM4LOAD25SM100_TMEM_LOAD_32dp32b8xENS4_13SM90_TMA_LOADENS12_INS13_ILi1ELi4ELi3EEES16_NST_INS5_IJS17_SG_EEENS5_IJSG_SC_EEEEEEENS4_39AutoVectorizingCopyWithAssumedAlignmentILi128EEENS4_14SM90_TMA_STOREES23_S25_S25_EEEvvEEEEvNT_6ParamsE --------------------------
	.section	.text._ZN7cutlass13device_kernelINS_4gemm6kernel13GemmUniversalIN4cute5tupleIJiiiiEEENS1_10collective13CollectiveMmaINS1_35MainloopSm100TmaUmmaWarpSpecializedILi6ELi2ELi4ENS5_IJNS4_1CILi2EEENSA_ILi1EEESC_EEEEENS5_IJNSA_ILi128EEENSA_ILi16EEENSA_ILi256EEEEEENS_6half_tENS5_IJlSC_lEEESJ_SK_NS4_8TiledMMAINS4_8MMA_AtomIJNS4_26SM100_MMA_F16BF16_2x1SM_SSISJ_SJ_fLi128ELi16ELNS4_4UMMA5MajorE0ELSP_0ELNSO_7ScaleInE0ELSQ_0EEEEEENS4_6LayoutINS5_IJSC_SC_SC_EEENS5_IJNSA_ILi0EEESV_SV_EEEEENS5_IJNS4_10UnderscoreESY_SY_EEEEENS4_18SM100_TMA_2SM_LOADENS4_14ComposedLayoutINS4_7SwizzleILi3ELi4ELi3EEENS4_18smem_ptr_flag_bitsILi16EEENST_INS5_IJNSA_ILi8EEENSA_ILi64EEEEEENS5_IJS18_SC_EEEEEEEvNS4_8identityES11_S1C_vS1D_EENS_8epilogue10collective18CollectiveEpilogueINS1F_23Sm100TmaWarpSpecializedILi2ELi1ELi8ELb1ELb0EEEJNS5_IJS18_SG_SH_EEENS5_IJNST_IS18_SC_EENST_ISG_SC_EEEEESJ_SK_SJ_SK_NS1F_6fusion15FusionCallbacksIS1J_NS1O_17LinearCombinationISJ_fSJ_fLNS_15FloatRoundStyleE2EEES1K_S1N_JEEENS4_5SM1004TMEM4LOAD25SM100_TMEM_LOAD_32dp32b8xENS4_13SM90_TMA_LOADENS12_INS13_ILi1ELi4ELi3EEES16_NST_INS5_IJS17_SG_EEENS5_IJSG_SC_EEEEEEENS4_39AutoVectorizingCopyWithAssumedAlignmentILi128EEENS4_14SM90_TMA_STOREES23_S25_S25_EEEvvEEEEvNT_6ParamsE,"ax",@progbits
	.align	128
.text._ZN7cutlass13device_kernelINS_4gemm6kernel13GemmUniversalIN4cute5tupleIJiiiiEEENS1_10collective13CollectiveMmaINS1_35MainloopSm100TmaUmmaWarpSpecializedILi6ELi2ELi4ENS5_IJNS4_1CILi2EEENSA_ILi1EEESC_EEEEENS5_IJNSA_ILi128EEENSA_ILi16EEENSA_ILi256EEEEEENS_6half_tENS5_IJlSC_lEEESJ_SK_NS4_8TiledMMAINS4_8MMA_AtomIJNS4_26SM100_MMA_F16BF16_2x1SM_SSISJ_SJ_fLi128ELi16ELNS4_4UMMA5MajorE0ELSP_0ELNSO_7ScaleInE0ELSQ_0EEEEEENS4_6LayoutINS5_IJSC_SC_SC_EEENS5_IJNSA_ILi0EEESV_SV_EEEEENS5_IJNS4_10UnderscoreESY_SY_EEEEENS4_18SM100_TMA_2SM_LOADENS4_14ComposedLayoutINS4_7SwizzleILi3ELi4ELi3EEENS4_18smem_ptr_flag_bitsILi16EEENST_INS5_IJNSA_ILi8EEENSA_ILi64EEEEEENS5_IJS18_SC_EEEEEEEvNS4_8identityES11_S1C_vS1D_EENS_8epilogue10collective18CollectiveEpilogueINS1F_23Sm100TmaWarpSpecializedILi2ELi1ELi8ELb1ELb0EEEJNS5_IJS18_SG_SH_EEENS5_IJNST_IS18_SC_EENST_ISG_SC_EEEEESJ_SK_SJ_SK_NS1F_6fusion15FusionCallbacksIS1J_NS1O_17LinearCombinationISJ_fSJ_fLNS_15FloatRoundStyleE2EEES1K_S1N_JEEENS4_5SM1004TMEM4LOAD25SM100_TMEM_LOAD_32dp32b8xENS4_13SM90_TMA_LOADENS12_INS13_ILi1ELi4ELi3EEES16_NST_INS5_IJS17_SG_EEENS5_IJSG_SC_EEEEEEENS4_39AutoVectorizingCopyWithAssumedAlignmentILi128EEENS4_14SM90_TMA_STOREES23_S25_S25_EEEvvEEEEvNT_6ParamsE:
        .type           _ZN7cutlass13device_kernelINS_4gemm6kernel13GemmUniversalIN4cute5tupleIJiiiiEEENS1_10collective13CollectiveMmaINS1_35MainloopSm100TmaUmmaWarpSpecializedILi6ELi2ELi4ENS5_IJNS4_1CILi2EEENSA_ILi1EEESC_EEEEENS5_IJNSA_ILi128EEENSA_ILi16EEENSA_ILi256EEEEEENS_6half_tENS5_IJlSC_lEEESJ_SK_NS4_8TiledMMAINS4_8MMA_AtomIJNS4_26SM100_MMA_F16BF16_2x1SM_SSISJ_SJ_fLi128ELi16ELNS4_4UMMA5MajorE0ELSP_0ELNSO_7ScaleInE0ELSQ_0EEEEEENS4_6LayoutINS5_IJSC_SC_SC_EEENS5_IJNSA_ILi0EEESV_SV_EEEEENS5_IJNS4_10UnderscoreESY_SY_EEEEENS4_18SM100_TMA_2SM_LOADENS4_14ComposedLayoutINS4_7SwizzleILi3ELi4ELi3EEENS4_18smem_ptr_flag_bitsILi16EEENST_INS5_IJNSA_ILi8EEENSA_ILi64EEEEEENS5_IJS18_SC_EEEEEEEvNS4_8identityES11_S1C_vS1D_EENS_8epilogue10collective18CollectiveEpilogueINS1F_23Sm100TmaWarpSpecializedILi2ELi1ELi8ELb1ELb0EEEJNS5_IJS18_SG_SH_EEENS5_IJNST_IS18_SC_EENST_ISG_SC_EEEEESJ_SK_SJ_SK_NS1F_6fusion15FusionCallbacksIS1J_NS1O_17LinearCombinationISJ_fSJ_fLNS_15FloatRoundStyleE2EEES1K_S1N_JEEENS4_5SM1004TMEM4LOAD25SM100_TMEM_LOAD_32dp32b8xENS4_13SM90_TMA_LOADENS12_INS13_ILi1ELi4ELi3EEES16_NST_INS5_IJS17_SG_EEENS5_IJSG_SC_EEEEEEENS4_39AutoVectorizingCopyWithAssumedAlignmentILi128EEENS4_14SM90_TMA_STOREES23_S25_S25_EEEvvEEEEvNT_6ParamsE,@function
        .size           _ZN7cutlass13device_kernelINS_4gemm6kernel13GemmUniversalIN4cute5tupleIJiiiiEEENS1_10collective13CollectiveMmaINS1_35MainloopSm100TmaUmmaWarpSpecializedILi6ELi2ELi4ENS5_IJNS4_1CILi2EEENSA_ILi1EEESC_EEEEENS5_IJNSA_ILi128EEENSA_ILi16EEENSA_ILi256EEEEEENS_6half_tENS5_IJlSC_lEEESJ_SK_NS4_8TiledMMAINS4_8MMA_AtomIJNS4_26SM100_MMA_F16BF16_2x1SM_SSISJ_SJ_fLi128ELi16ELNS4_4UMMA5MajorE0ELSP_0ELNSO_7ScaleInE0ELSQ_0EEEEEENS4_6LayoutINS5_IJSC_SC_SC_EEENS5_IJNSA_ILi0EEESV_SV_EEEEENS5_IJNS4_10UnderscoreESY_SY_EEEEENS4_18SM100_TMA_2SM_LOADENS4_14ComposedLayoutINS4_7SwizzleILi3ELi4ELi3EEENS4_18smem_ptr_flag_bitsILi16EEENST_INS5_IJNSA_ILi8EEENSA_ILi64EEEEEENS5_IJS18_SC_EEEEEEEvNS4_8identityES11_S1C_vS1D_EENS_8epilogue10collective18CollectiveEpilogueINS1F_23Sm100TmaWarpSpecializedILi2ELi1ELi8ELb1ELb0EEEJNS5_IJS18_SG_SH_EEENS5_IJNST_IS18_SC_EENST_ISG_SC_EEEEESJ_SK_SJ_SK_NS1F_6fusion15FusionCallbacksIS1J_NS1O_17LinearCombinationISJ_fSJ_fLNS_15FloatRoundStyleE2EEES1K_S1N_JEEENS4_5SM1004TMEM4LOAD25SM100_TMEM_LOAD_32dp32b8xENS4_13SM90_TMA_LOADENS12_INS13_ILi1ELi4ELi3EEES16_NST_INS5_IJS17_SG_EEENS5_IJSG_SC_EEEEEEENS4_39AutoVectorizingCopyWithAssumedAlignmentILi128EEENS4_14SM90_TMA_STOREES23_S25_S25_EEEvvEEEEvNT_6ParamsE,(.L_x_168 - _ZN7cutlass13device_kernelINS_4gemm6kernel13GemmUniversalIN4cute5tupleIJiiiiEEENS1_10collective13CollectiveMmaINS1_35MainloopSm100TmaUmmaWarpSpecializedILi6ELi2ELi4ENS5_IJNS4_1CILi2EEENSA_ILi1EEESC_EEEEENS5_IJNSA_ILi128EEENSA_ILi16EEENSA_ILi256EEEEEENS_6half_tENS5_IJlSC_lEEESJ_SK_NS4_8TiledMMAINS4_8MMA_AtomIJNS4_26SM100_MMA_F16BF16_2x1SM_SSISJ_SJ_fLi128ELi16ELNS4_4UMMA5MajorE0ELSP_0ELNSO_7ScaleInE0ELSQ_0EEEEEENS4_6LayoutINS5_IJSC_SC_SC_EEENS5_IJNSA_ILi0EEESV_SV_EEEEENS5_IJNS4_10UnderscoreESY_SY_EEEEENS4_18SM100_TMA_2SM_LOADENS4_14ComposedLayoutINS4_7SwizzleILi3ELi4ELi3EEENS4_18smem_ptr_flag_bitsILi16EEENST_INS5_IJNSA_ILi8EEENSA_ILi64EEEEEENS5_IJS18_SC_EEEEEEEvNS4_8identityES11_S1C_vS1D_EENS_8epilogue10collective18CollectiveEpilogueINS1F_23Sm100TmaWarpSpecializedILi2ELi1ELi8ELb1ELb0EEEJNS5_IJS18_SG_SH_EEENS5_IJNST_IS18_SC_EENST_ISG_SC_EEEEESJ_SK_SJ_SK_NS1F_6fusion15FusionCallbacksIS1J_NS1O_17LinearCombinationISJ_fSJ_fLNS_15FloatRoundStyleE2EEES1K_S1N_JEEENS4_5SM1004TMEM4LOAD25SM100_TMEM_LOAD_32dp32b8xENS4_13SM90_TMA_LOADENS12_INS13_ILi1ELi4ELi3EEES16_NST_INS5_IJS17_SG_EEENS5_IJSG_SC_EEEEEEENS4_39AutoVectorizingCopyWithAssumedAlignmentILi128EEENS4_14SM90_TMA_STOREES23_S25_S25_EEEvvEEEEvNT_6ParamsE)
        .other          _ZN7cutlass13device_kernelINS_4gemm6kernel13GemmUniversalIN4cute5tupleIJiiiiEEENS1_10collective13CollectiveMmaINS1_35MainloopSm100TmaUmmaWarpSpecializedILi6ELi2ELi4ENS5_IJNS4_1CILi2EEENSA_ILi1EEESC_EEEEENS5_IJNSA_ILi128EEENSA_ILi16EEENSA_ILi256EEEEEENS_6half_tENS5_IJlSC_lEEESJ_SK_NS4_8TiledMMAINS4_8MMA_AtomIJNS4_26SM100_MMA_F16BF16_2x1SM_SSISJ_SJ_fLi128ELi16ELNS4_4UMMA5MajorE0ELSP_0ELNSO_7ScaleInE0ELSQ_0EEEEEENS4_6LayoutINS5_IJSC_SC_SC_EEENS5_IJNSA_ILi0EEESV_SV_EEEEENS5_IJNS4_10UnderscoreESY_SY_EEEEENS4_18SM100_TMA_2SM_LOADENS4_14ComposedLayoutINS4_7SwizzleILi3ELi4ELi3EEENS4_18smem_ptr_flag_bitsILi16EEENST_INS5_IJNSA_ILi8EEENSA_ILi64EEEEEENS5_IJS18_SC_EEEEEEEvNS4_8identityES11_S1C_vS1D_EENS_8epilogue10collective18CollectiveEpilogueINS1F_23Sm100TmaWarpSpecializedILi2ELi1ELi8ELb1ELb0EEEJNS5_IJS18_SG_SH_EEENS5_IJNST_IS18_SC_EENST_ISG_SC_EEEEESJ_SK_SJ_SK_NS1F_6fusion15FusionCallbacksIS1J_NS1O_17LinearCombinationISJ_fSJ_fLNS_15FloatRoundStyleE2EEES1K_S1N_JEEENS4_5SM1004TMEM4LOAD25SM100_TMEM_LOAD_32dp32b8xENS4_13SM90_TMA_LOADENS12_INS13_ILi1ELi4ELi3EEES16_NST_INS5_IJS17_SG_EEENS5_IJSG_SC_EEEEEEENS4_39AutoVectorizingCopyWithAssumedAlignmentILi128EEENS4_14SM90_TMA_STOREES23_S25_S25_EEEvvEEEEvNT_6ParamsE,@"STO_CUDA_ENTRY STV_DEFAULT"
_ZN7cutlass13device_kernelINS_4gemm6kernel13GemmUniversalIN4cute5tupleIJiiiiEEENS1_10collective13CollectiveMmaINS1_35MainloopSm100TmaUmmaWarpSpecializedILi6ELi2ELi4ENS5_IJNS4_1CILi2EEENSA_ILi1EEESC_EEEEENS5_IJNSA_ILi128EEENSA_ILi16EEENSA_ILi256EEEEEENS_6half_tENS5_IJlSC_lEEESJ_SK_NS4_8TiledMMAINS4_8MMA_AtomIJNS4_26SM100_MMA_F16BF16_2x1SM_SSISJ_SJ_fLi128ELi16ELNS4_4UMMA5MajorE0ELSP_0ELNSO_7ScaleInE0ELSQ_0EEEEEENS4_6LayoutINS5_IJSC_SC_SC_EEENS5_IJNSA_ILi0EEESV_SV_EEEEENS5_IJNS4_10UnderscoreESY_SY_EEEEENS4_18SM100_TMA_2SM_LOADENS4_14ComposedLayoutINS4_7SwizzleILi3ELi4ELi3EEENS4_18smem_ptr_flag_bitsILi16EEENST_INS5_IJNSA_ILi8EEENSA_ILi64EEEEEENS5_IJS18_SC_EEEEEEEvNS4_8identityES11_S1C_vS1D_EENS_8epilogue10collective18CollectiveEpilogueINS1F_23Sm100TmaWarpSpecializedILi2ELi1ELi8ELb1ELb0EEEJNS5_IJS18_SG_SH_EEENS5_IJNST_IS18_SC_EENST_ISG_SC_EEEEESJ_SK_SJ_SK_NS1F_6fusion15FusionCallbacksIS1J_NS1O_17LinearCombinationISJ_fSJ_fLNS_15FloatRoundStyleE2EEES1K_S1N_JEEENS4_5SM1004TMEM4LOAD25SM100_TMEM_LOAD_32dp32b8xENS4_13SM90_TMA_LOADENS12_INS13_ILi1ELi4ELi3EEES16_NST_INS5_IJS17_SG_EEENS5_IJSG_SC_EEEEEEENS4_39AutoVectorizingCopyWithAssumedAlignmentILi128EEENS4_14SM90_TMA_STOREES23_S25_S25_EEEvvEEEEvNT_6ParamsE:
[----:B------:R-:W1:Y:S01]  /*0000*/  LDC R1, c[0x0][0x37c] ;  /* 0x0000df00ff017b82 */ /* 0x000e620000000800 */
[----:B------:R-:W2:Y:S01]  /*0010*/  S2R R61, SR_TID.X ;  /* 0x00000000003d7919 */ /* 0x000ea20000002100 */
[----:B------:R-:W3:Y:S06]  /*0020*/  LDCU.64 UR8, c[0x0][0x890] ;  /* 0x00011200ff0877ac */ /* 0x000eec0008000a00 */
[----:B------:R-:W4:Y:S01]  /*0030*/  S2UR UR46, SR_CgaCtaId ;  /* 0x00000000002e79c3 */ /* 0x000f220000008800 */
[----:B------:R-:W-:Y:S02]  /*0040*/  PRMT R49, RZ, 0x7610, R49 ;  /* 0x00007610ff317816 */ /* 0x000fe40000000031 */
[----:B------:R-:W-:Y:S01]  /*0050*/  ELECT P1, URZ, PT ;  /* 0x0000000000ff782f */ /* 0x000fe20003820000 */
[----:B------:R-:W1:Y:S01]  /*0060*/  LDCU.64 UR44, c[0x0][0x358] ;  /* 0x00006b00ff2c77ac */ /* 0x000e620008000a00 */
[----:B---3--:R-:W-:-:S04]  /*0070*/  UISETP.NE.U32.AND UP0, UPT, UR8, URZ, UPT ;  /* 0x000000ff0800728c */ /* 0x008fc8000bf05070 */
[----:B------:R-:W-:Y:S02]  /*0080*/  UISETP.NE.AND.EX UP0, UPT, UR9, URZ, UPT, UP0 ;  /* 0x000000ff0900728c */ /* 0x000fe4000bf05300 */
[----:B----4-:R-:W-:Y:S02]  /*0090*/  ULOP3.LUT UR5, UR46, 0x1, URZ, 0xc0, !UPT ;  /* 0x000000012e057892 */ /* 0x010fe4000f8ec0ff */
[----:B------:R-:W-:Y:S01]  /*00a0*/  ULOP3.LUT UR4, UR46, 0x1, URZ, 0x3c, !UPT ;  /* 0x000000012e047892 */ /* 0x000fe2000f8e3cff */
[----:B--2---:R-:W-:-:S03]  /*00b0*/  SHF.R.U32.HI R53, RZ, 0x5, R61 ;  /* 0x00000005ff357819 */ /* 0x004fc6000001163d */
[----:B------:R-:W-:Y:S02]  /*00c0*/  IMAD.U32 R12, RZ, RZ, UR5 ;  /* 0x00000005ff0c7e24 */ /* 0x000fe4000f8e00ff */
[----:B------:R-:W-:Y:S01]  /*00d0*/  IMAD.U32 R11, RZ, RZ, UR4 ;  /* 0x00000004ff0b7e24 */ /* 0x000fe2000f8e00ff */
[----:B------:R-:W2:Y:S02]  /*00e0*/  SHFL.IDX PT, R0, R53, RZ, 0x1f ;  /* 0x00001fff35007589 */ /* 0x000ea400000e0000 */
[----:B--2---:R-:W-:Y:S01]  /*00f0*/  R2UR UR10, R0 ;  /* 0x00000000000a72ca */ /* 0x004fe200000e0000 */
[----:B-1----:R-:W-:-:S14]  /*0100*/  BRA.U UP0, `(.L_x_0) ;  /* 0x00000001002c7547 */ /* 0x002fdc000b800000 */
[----:B------:R-:W1:Y:S02]  /*0110*/  LDCU.64 UR4, c[0x0][0x888] ;  /* 0x00011100ff0477ac */ /* 0x000e640008000a00 */
[----:B-1----:R-:W-:-:S04]  /*0120*/  UISETP.NE.U32.AND UP0, UPT, UR4, URZ, UPT ;  /* 0x000000ff0400728c */ /* 0x002fc8000bf05070 */
[----:B------:R-:W-:-:S09]  /*0130*/  UISETP.NE.AND.EX UP0, UPT, UR5, URZ, UPT, UP0 ;  /* 0x000000ff0500728c */ /* 0x000fd2000bf05300 */
[----:B------:R-:W-:Y:S05]  /*0140*/  BRA.U !UP0, `(.L_x_1) ;  /* 0x0000000108107547 */ /* 0x000fea000b800000 */
[----:B------:R-:W1:Y:S02]  /*0150*/  LDC.64 R30, c[0x0][0x888] ;  /* 0x00022200ff1e7b82 */ /* 0x000e640000000a00 */
[----:B-1----:R1:W5:Y:S01]  /*0160*/  LDG.E R30, desc[UR44][R30.64] ;  /* 0x0000002c1e1e7981 */ /* 0x002362000c1e1900 */
[----:B------:R-:W-:Y:S01]  /*0170*/  HFMA2 R49, -RZ, RZ, 0, 5.9604644775390625e-08 ;  /* 0x00000001ff317431 */ /* 0x000fe200000001ff */
[----:B------:R-:W-:Y:S05]  /*0180*/  BRA `(.L_x_0) ;  /* 0x00000000000c7947 */ /* 0x000fea0003800000 */
.L_x_1:
[----:B------:R-:W1:Y:S01]  /*0190*/  LDCU UR4, c[0x0][0x880] ;  /* 0x00011000ff0477ac */ /* 0x000e620008000800 */
[----:B------:R-:W-:Y:S01]  /*01a0*/  HFMA2 R49, -RZ, RZ, 0, 5.9604644775390625e-08 ;  /* 0x00000001ff317431 */ /* 0x000fe200000001ff */
[----:B-1----:R-:W-:-:S07]  /*01b0*/  MOV R30, UR4 ;  /* 0x00000004001e7c02 */ /* 0x002fce0008000f00 */
.L_x_0:
[----:B------:R-:W2:Y:S02]  /*01c0*/  LDCU.64 UR4, c[0x0][0x8b0] ;  /* 0x00011600ff0477ac */ /* 0x000ea40008000a00 */
[----:B--2---:R-:W-:-:S04]  /*01d0*/  UISETP.NE.U32.AND UP0, UPT, UR4, URZ, UPT ;  /* 0x000000ff0400728c */ /* 0x004fc8000bf05070 */
[----:B------:R-:W-:-:S09]  /*01e0*/  UISETP.NE.AND.EX UP0, UPT, UR5, URZ, UPT, UP0 ;  /* 0x000000ff0500728c */ /* 0x000fd2000bf05300 */
[----:B------:R-:W-:Y:S05]  /*01f0*/  BRA.U UP0, `(.L_x_2) ;  /* 0x0000000100247547 */ /* 0x000fea000b800000 */
[----:B------:R-:W2:Y:S02]  /*0200*/  LDCU.64 UR4, c[0x0][0x8a8] ;  /* 0x00011500ff0477ac */ /* 0x000ea40008000a00 */
[----:B--2---:R-:W-:-:S04]  /*0210*/  UISETP.NE.U32.AND UP0, UPT, UR4, URZ, UPT ;  /* 0x000000ff0400728c */ /* 0x004fc8000bf05070 */
[----:B------:R-:W-:-:S09]  /*0220*/  UISETP.NE.AND.EX UP0, UPT, UR5, URZ, UPT, UP0 ;  /* 0x000000ff0500728c */ /* 0x000fd2000bf05300 */
[----:B------:R-:W-:Y:S05]  /*0230*/  BRA.U !UP0, `(.L_x_3) ;  /* 0x00000001080c7547 */ /* 0x000fea000b800000 */
[----:B------:R-:W2:Y:S02]  /*0240*/  LDC.64 R2, c[0x0][0x8a8] ;  /* 0x00022a00ff027b82 */ /* 0x000ea40000000a00 */
[----:B--2---:R2:W5:Y:S01]  /*0250*/  LDG.E R29, desc[UR44][R2.64] ;  /* 0x0000002c021d7981 */ /* 0x004562000c1e1900 */
[----:B------:R-:W-:Y:S05]  /*0260*/  BRA `(.L_x_2) ;  /* 0x0000000000087947 */ /* 0x000fea0003800000 */
.L_x_3:
[----:B------:R-:W2:Y:S02]  /*0270*/  LDCU UR4, c[0x0][0x8a0] ;  /* 0x00011400ff0477ac */ /* 0x000ea40008000800 */
[----:B--2---:R-:W-:Y:S02]  /*0280*/  MOV R29, UR4 ;  /* 0x00000004001d7c02 */ /* 0x004fe40008000f00 */
.L_x_2:
[----:B------:R-:W-:Y:S01]  /*0290*/  IMAD.U32 R0, RZ, RZ, UR10 ;  /* 0x0000000aff007e24 */ /* 0x000fe2000f8e00ff */
[----:B------:R-:W-:Y:S04]  /*02a0*/  BSSY.RECONVERGENT B0, `(.L_x_4) ;  /* 0x000000c000007945 */ /* 0x000fe80003800200 */
[C---:B------:R-:W-:Y:S02]  /*02b0*/  ISETP.NE.OR P2, PT, R0.reuse, 0x1, !P1 ;  /* 0x000000010000780c */ /* 0x040fe40004f45670 */
[----:B------:R-:W-:-:S11]  /*02c0*/  ISETP.NE.OR P0, PT, R0, 0x3, !P1 ;  /* 0x000000030000780c */ /* 0x000fd60004f05670 */
[----:B------:R-:W-:Y:S05]  /*02d0*/  @P2 BRA `(.L_x_5) ;  /* 0x0000000000202947 */ /* 0x000fea0003800000 */
[----:B------:R-:W3:Y:S02]  /*02e0*/  LDCU.64 UR4, c[0x0][0x348] ;  /* 0x00006900ff0477ac */ /* 0x000ee40008000a00 */
[----:B---3--:R-:W-:Y:S02]  /*02f0*/  UIADD3 UR6, UP1, UPT, UR4, 0x80, URZ ;  /* 0x0000008004067890 */ /* 0x008fe4000ff3e0ff */
[----:B------:R-:W-:Y:S02]  /*0300*/  UIADD3 UR4, UP0, UPT, UR4, 0x180, URZ ;  /* 0x0000018004047890 */ /* 0x000fe4000ff1e0ff */
[----:B------:R-:W-:Y:S02]  /*0310*/  UIADD3.X UR7, UPT, UPT, URZ, UR5, URZ, UP1, !UPT ;  /* 0x00000005ff077290 */ /* 0x000fe40008ffe4ff */
[----:B------:R-:W-:-:S07]  /*0320*/  UIADD3.X UR5, UPT, UPT, URZ, UR5, URZ, UP0, !UPT ;  /* 0x00000005ff057290 */ /* 0x000fce00087fe4ff */
[----:B------:R3:W-:Y:S02]  /*0330*/  UTMACCTL.PF [UR6] ;  /* 0x00000000060079b9 */ /* 0x0007e40008040000 */
[----:B------:R3:W-:Y:S02]  /*0340*/  UTMACCTL.PF [UR4] ;  /* 0x00000000040079b9 */ /* 0x0007e40008040000 */
[----:B---3--:R-:W-:Y:S01]  /*0350*/  NOP ;  /* 0x0000000000007918 */ /* 0x008fe20000000000 */
.L_x_5:
[----:B------:R-:W-:Y:S05]  /*0360*/  BSYNC.RECONVERGENT B0 ;  /* 0x0000000000007941 */ /* 0x000fea0003800200 */
.L_x_4:
[----:B------:R-:W-:Y:S04]  /*0370*/  BSSY.RECONVERGENT B0, `(.L_x_6) ;  /* 0x000000a000007945 */ /* 0x000fe80003800200 */
        /* <DEDUP_REMOVED lines=9> */
.L_x_7:
[----:B------:R-:W-:Y:S05]  /*0410*/  BSYNC.RECONVERGENT B0 ;  /* 0x0000000000007941 */ /* 0x000fea0003800200 */
.L_x_6:
[----:B------:R-:W3:Y:S01]  /*0420*/  LDCU.64 UR4, c[0x0][0x888] ;  /* 0x00011100ff0477ac */ /* 0x000ee20008000a00 */
[----:B------:R-:W-:Y:S02]  /*0430*/  UISETP.EQ.U32.AND UP1, UPT, UR8, URZ, UPT ;  /* 0x000000ff0800728c */ /* 0x000fe4000bf22070 */
[----:B------:R-:W-:Y:S02]  /*0440*/  UPLOP3.LUT UP5, UPT, UPT, UPT, UPT, 0x80, 0x8 ;  /* 0x000000000008789c */ /* 0x000fe40003faf070 */
[----:B---3--:R-:W-:-:S04]  /*0450*/  UISETP.NE.U32.AND UP0, UPT, UR4, URZ, UPT ;  /* 0x000000ff0400728c */ /* 0x008fc8000bf05070 */
[----:B------:R-:W-:-:S04]  /*0460*/  UISETP.NE.AND.EX UP0, UPT, UR5, URZ, UPT, UP0 ;  /* 0x000000ff0500728c */ /* 0x000fc8000bf05300 */
[----:B------:R-:W-:-:S04]  /*0470*/  UISETP.EQ.OR.EX UP2, UPT, UR9, URZ, !UP0, UP1 ;  /* 0x000000ff0900728c */ /* 0x000fc8000c742710 */
[----:B------:R-:W-:-:S05]  /*0480*/  UP2UR UR38, UPR, URZ, 0x4 ;  /* 0x00000004ff267883 */ /* 0x000fca0008000000 */
[----:B------:R-:W-:Y:S07]  /*0490*/  BRA.U !UP2, `(.L_x_8) ;  /* 0x000000010a207547 */ /* 0x000fee000b800000 */
[----:B------:R-:W-:Y:S01]  /*04a0*/  UISETP.NE.U32.AND UP2, UPT, UR8, URZ, UPT ;  /* 0x000000ff0800728c */ /* 0x000fe2000bf45070 */
[----:B-----5:R-:W-:Y:S01]  /*04b0*/  FSETP.NEU.AND P0, PT, R30, RZ, PT ;  /* 0x000000ff1e00720b */ /* 0x020fe20003f0d000 */
[----:B------:R-:W-:Y:S02]  /*04c0*/  USEL UR4, URZ, 0xffffffff, UP0 ;  /* 0xffffffffff047887 */ /* 0x000fe40008000000 */
[----:B------:R-:W-:-:S10]  /*04d0*/  UISETP.NE.AND.EX UP2, UPT, UR9, URZ, UPT, UP2 ;  /* 0x000000ff0900728c */ /* 0x000fd4000bf45320 */
[----:B------:R-:W-:Y:S01]  /*04e0*/  VOTEU.ANY UP1, P0 ;  /* 0x0000000000ff7886 */ /* 0x000fe20000020100 */
[----:B------:R-:W-:-:S04]  /*04f0*/  @!UP2 USEL UR4, URZ, 0xffffffff, UP1 ;  /* 0xffffffffff04a887 */ /* 0x000fc80008800000 */
[----:B------:R-:W-:-:S04]  /*0500*/  ULOP3.LUT UR4, UR4, 0x1, URZ, 0xc0, !UPT ;  /* 0x0000000104047892 */ /* 0x000fc8000f8ec0ff */
[----:B------:R-:W-:-:S11]  /*0510*/  UISETP.NE.U32.AND UP5, UPT, UR4, 0x1, UPT ;  /* 0x000000010400788c */ /* 0x000fd6000bfa5070 */
.L_x_8:
[----:B------:R-:W3:Y:S01]  /*0520*/  SHFL.IDX PT, R0, R53, RZ, 0x1f ;  /* 0x00001fff35007589 */ /* 0x000ee200000e0000 */
[----:B------:R-:W-:Y:S01]  /*0530*/  R2UR UR4, R12 ;  /* 0x000000000c0472ca */ /* 0x000fe200000e0000 */
[----:B------:R-:W-:-:S04]  /*0540*/  UISETP.NE.AND UP1, UPT, UR10, 0x2, UPT ;  /* 0x000000020a00788c */ /* 0x000fc8000bf25270 */
[----:B------:R-:W-:-:S08]  /*0550*/  USEL UR37, URZ, 0x1, UP1 ;  /* 0x00000001ff257887 */ /* 0x000fd00008800000 */
[----:B------:R-:W-:-:S06]  /*0560*/  UISETP.EQ.AND UP2, UPT, UR4, URZ, !UP1 ;  /* 0x000000ff0400728c */ /* 0x000fcc000cf42270 */
[----:B------:R-:W-:Y:S02]  /*0570*/  PLOP3.LUT P5, PT, P1, PT, UP2, 0x80, 0x8 ;  /* 0x000000000008781c */ /* 0x000fe40000faf028 */
[----:B---3--:R-:W-:-:S13]  /*0580*/  ISETP.NE.AND P0, PT, R0, RZ, PT ;  /* 0x000000ff0000720c */ /* 0x008fda0003f05270 */
[----:B------:R-:W-:Y:S05]  /*0590*/  @P0 BRA `(.L_x_9) ;  /* 0x0000000000540947 */ /* 0x000fea0003800000 */
[----:B------:R-:W-:Y:S01]  /*05a0*/  UMOV UR4, 0x400 ;  /* 0x0000040000047882 */ /* 0x000fe20000000000 */
[----:B------:R-:W-:Y:S01]  /*05b0*/  UMOV UR6, 0x1 ;  /* 0x0000000100067882 */ /* 0x000fe20000000000 */
[----:B------:R-:W-:Y:S02]  /*05c0*/  ULEA UR4, UR46, UR4, 0x18 ;  /* 0x000000042e047291 */ /* 0x000fe4000f8ec0ff */
[----:B------:R-:W-:-:S04]  /*05d0*/  UIADD3 UR6, UPT, UPT, -UR6, 0x100000, URZ ;  /* 0x0010000006067890 */ /* 0x000fc8000fffe1ff */
[----:B------:R-:W-:Y:S02]  /*05e0*/  USHF.L.U32 UR7, UR6, 0xb, URZ ;  /* 0x0000000b06077899 */ /* 0x000fe400080006ff */
[----:B------:R-:W-:Y:S01]  /*05f0*/  USHF.L.U32 UR6, UR6, 0x1, URZ ;  /* 0x0000000106067899 */ /* 0x000fe200080006ff */
[----:B------:R-:W-:Y:S01]  /*0600*/  ELECT P0, URZ, PT ;  /* 0x0000000000ff782f */ /* 0x000fe20003800000 */
[----:B------:R-:W3:Y:S10]  /*0610*/  FENCE.VIEW.ASYNC.S ;  /* 0x00000000000073c6 */ /* 0x000ef40000000000 */
[----:B---3--:R3:W4:Y:S01]  /*0620*/  SYNCS.EXCH.64 URZ, [UR4], UR6 ;  /* 0x0000000604ff75b2 */ /* 0x0087220008000100 */
[----:B------:R3:W1:Y:S01]  /*0630*/  SYNCS.EXCH.64 URZ, [UR4+0x30], UR6 ;  /* 0x0000300604ff75b2 */ /* 0x0006620008000100 */
        /* <DEDUP_REMOVED lines=10> */
[----:B------:R-:W-:Y:S01]  /*06e0*/  NOP ;  /* 0x0000000000007918 */ /* 0x000fe20000000000 */
.L_x_9:
[----:B------:R-:W2:Y:S01]  /*06f0*/  SHFL.IDX PT, R0, R53, RZ, 0x1f ;  /* 0x00001fff35007589 */ /* 0x000ea200000e0000 */
[----:B------:R-:W-:Y:S01]  /*0700*/  NOP ;  /* 0x0000000000007918 */ /* 0x000fe20000000000 */
[----:B--2---:R-:W-:-:S13]  /*0710*/  ISETP.NE.AND P0, PT, R0, 0x1, PT ;  /* 0x000000010000780c */ /* 0x004fda0003f05270 */
[----:B------:R-:W-:Y:S05]  /*0720*/  @P0 BRA `(.L_x_10) ;  /* 0x0000000000440947 */ /* 0x000fea0003800000 */
[----:B---3--:R-:W-:Y:S01]  /*0730*/  UMOV UR4, 0x400 ;  /* 0x0000040000047882 */ /* 0x008fe20000000000 */
[----:B------:R-:W-:Y:S01]  /*0740*/  UMOV UR8, 0x20 ;  /* 0x0000002000087882 */ /* 0x000fe20000000000 */
[----:B------:R-:W-:Y:S01]  /*0750*/  UMOV UR6, 0x80 ;  /* 0x0000008000067882 */ /* 0x000fe20000000000 */
[----:B------:R-:W-:Y:S02]  /*0760*/  ULEA UR4, UR46, UR4, 0x18 ;  /* 0x000000042e047291 */ /* 0x000fe4000f8ec0ff */
[----:B------:R-:W-:-:S04]  /*0770*/  UIADD3 UR8, UPT, UPT, -UR8, 0x100000, URZ ;  /* 0x0010000008087890 */ /* 0x000fc8000fffe1ff */
[----:B------:R-:W-:Y:S02]  /*0780*/  USHF.L.U32 UR9, UR8, 0xb, URZ ;  /* 0x0000000b08097899 */ /* 0x000fe400080006ff */
[----:B------:R-:W-:Y:S02]  /*0790*/  USHF.L.U32 UR8, UR8, 0x1, URZ ;  /* 0x0000000108087899 */ /* 0x000fe400080006ff */
[----:B------:R-:W-:-:S04]  /*07a0*/  UIADD3 UR6, UPT, UPT, -UR6, 0x100000, URZ ;  /* 0x0010000006067890 */ /* 0x000fc8000fffe1ff */
[----:B------:R-:W-:Y:S02]  /*07b0*/  USHF.L.U32 UR7, UR6, 0xb, URZ ;  /* 0x0000000b06077899 */ /* 0x000fe400080006ff */
[----:B------:R-:W-:Y:S01]  /*07c0*/  USHF.L.U32 UR6, UR6, 0x1, URZ ;  /* 0x0000000106067899 */ /* 0x000fe200080006ff */
[----:B------:R-:W-:Y:S01]  /*07d0*/  ELECT P0, URZ, PT ;  /* 0x0000000000ff782f */ /* 0x000fe20003800000 */
[----:B------:R-:W2:Y:S02]  /*07e0*/  FENCE.VIEW.ASYNC.S ;  /* 0x00000000000073c6 */ /* 0x000ea40000000000 */
[----:B--2---:R2:W3:Y:S08]  /*07f0*/  SYNCS.EXCH.64 URZ, [UR4+0x60], UR8 ;  /* 0x0000600804ff75b2 */ /* 0x0044f00008000100 */
[----:B------:R2:W1:Y:S01]  /*0800*/  SYNCS.EXCH.64 URZ, [UR4+0x70], UR6 ;  /* 0x0000700604ff75b2 */ /* 0x0004620008000100 */
[----:B------:R2:W1:Y:S01]  /*0810*/  SYNCS.EXCH.64 URZ, [UR4+0x68], UR8 ;  /* 0x0000680804ff75b2 */ /* 0x0004620008000100 */
[----:B------:R2:W1:Y:S01]  /*0820*/  SYNCS.EXCH.64 URZ, [UR4+0x78], UR6 ;  /* 0x0000780604ff75b2 */ /* 0x0004620008000100 */
[----:B------:R-:W-:Y:S01]  /*0830*/  NOP ;  /* 0x0000000000007918 */ /* 0x000fe20000000000 */
.L_x_10:
[----:B------:R-:W4:Y:S01]  /*0840*/  SHFL.IDX PT, R0, R53, RZ, 0x1f ;  /* 0x00001fff35007589 */ /* 0x000f2200000e0000 */
[----:B------:R-:W-:Y:S01]  /*0850*/  NOP ;  /* 0x0000000000007918 */ /* 0x000fe20000000000 */
[----:B----4-:R-:W-:-:S13]  /*0860*/  ISETP.NE.AND P0, PT, R0, 0x3, PT ;  /* 0x000000030000780c */ /* 0x010fda0003f05270 */
[----:B------:R-:W-:Y:S05]  /*0870*/  @P0 BRA `(.L_x_11) ;  /* 0x00000000002c0947 */ /* 0x000fea0003800000 */
[----:B--23--:R-:W-:Y:S01]  /*0880*/  UMOV UR6, 0x400 ;  /* 0x0000040000067882 */ /* 0x00cfe20000000000 */
[----:B------:R-:W-:Y:S01]  /*0890*/  UMOV UR4, 0x20 ;  /* 0x0000002000047882 */ /* 0x000fe20000000000 */
[----:B------:R-:W-:Y:S02]  /*08a0*/  ULEA UR6, UR46, UR6, 0x18 ;  /* 0x000000062e067291 */ /* 0x000fe4000f8ec0ff */
[----:B------:R-:W-:-:S04]  /*08b0*/  UIADD3 UR4, UPT, UPT, -UR4, 0x100000, URZ ;  /* 0x0010000004047890 */ /* 0x000fc8000fffe1ff */
[----:B------:R-:W-:Y:S02]  /*08c0*/  USHF.L.U32 UR5, UR4, 0xb, URZ ;  /* 0x0000000b04057899 */ /* 0x000fe400080006ff */
[----:B------:R-:W-:Y:S01]  /*08d0*/  USHF.L.U32 UR4, UR4, 0x1, URZ ;  /* 0x0000000104047899 */ /* 0x000fe200080006ff */
[----:B------:R-:W-:Y:S01]  /*08e0*/  ELECT P0, URZ, PT ;  /* 0x0000000000ff782f */ /* 0x000fe20003800000 */
[----:B------:R-:W2:Y:S10]  /*08f0*/  FENCE.VIEW.ASYNC.S ;  /* 0x00000000000073c6 */ /* 0x000eb40000000000 */
[----:B--2---:R4:W2:Y:S01]  /*0900*/  SYNCS.EXCH.64 URZ, [UR6+0x80], UR4 ;  /* 0x0000800406ff75b2 */ /* 0x0048a20008000100 */
[----:B------:R4:W3:Y:S02]  /*0910*/  SYNCS.EXCH.64 URZ, [UR6+0x88], UR4 ;  /* 0x0000880406ff75b2 */ /* 0x0008e40008000100 */
[----:B----4-:R-:W-:Y:S01]  /*0920*/  NOP ;  /* 0x0000000000007918 */ /* 0x010fe20000000000 */
.L_x_11:
[----:B------:R-:W4:Y:S01]  /*0930*/  SHFL.IDX PT, R0, R53, RZ, 0x1f ;  /* 0x00001fff35007589 */ /* 0x000f2200000e0000 */
[----:B------:R-:W-:Y:S01]  /*0940*/  NOP ;  /* 0x0000000000007918 */ /* 0x000fe20000000000 */
[----:B----4-:R-:W-:-:S13]  /*0950*/  ISETP.NE.AND P0, PT, R0, 0x4, PT ;  /* 0x000000040000780c */ /* 0x010fda0003f05270 */
[----:B------:R-:W-:Y:S05]  /*0960*/  @P0 BRA `(.L_x_12) ;  /* 0x0000000000480947 */ /* 0x000fea0003800000 */
[----:B--23--:R-:W-:Y:S01]  /*0970*/  UMOV UR4, 0x1e0 ;  /* 0x000001e000047882 */ /* 0x00cfe20000000000 */
[----:B------:R-:W-:Y:S01]  /*0980*/  UMOV UR6, 0x400 ;  /* 0x0000040000067882 */ /* 0x000fe20000000000 */
[----:B------:R-:W-:Y:S01]  /*0990*/  USEL UR4, UR4, 0x1a0, UP5 ;  /* 0x000001a004047887 */ /* 0x000fe2000a800000 */
        /* <DEDUP_REMOVED lines=10> */
[----:B--2---:R4:W2:Y:S08]  /*0a40*/  SYNCS.EXCH.64 URZ, [UR6+0x90], UR8 ;  /* 0x0000900806ff75b2 */ /* 0x0048b00008000100 */
[----:B------:R4:W3:Y:S01]  /*0a50*/  SYNCS.EXCH.64 URZ, [UR6+0xa0], UR4 ;  /* 0x0000a00406ff75b2 */ /* 0x0008e20008000100 */
[----:B------:R4:W1:Y:S01]  /*0a60*/  SYNCS.EXCH.64 URZ, [UR6+0x98], UR8 ;  /* 0x0000980806ff75b2 */ /* 0x0008620008000100 */
[----:B------:R4:W1:Y:S02]  /*0a70*/  SYNCS.EXCH.64 URZ, [UR6+0xa8], UR4 ;  /* 0x0000a80406ff75b2 */ /* 0x0008640008000100 */
[----:B----4-:R-:W-:Y:S01]  /*0a80*/  NOP ;  /* 0x0000000000007918 */ /* 0x010fe20000000000 */
.L_x_12:
[----:B------:R-:W4:Y:S01]  /*0a90*/  SHFL.IDX PT, R0, R53, RZ, 0x1f ;  /* 0x00001fff35007589 */ /* 0x000f2200000e0000 */
[----:B------:R-:W-:Y:S01]  /*0aa0*/  NOP ;  /* 0x0000000000007918 */ /* 0x000fe20000000000 */
[----:B----4-:R-:W-:-:S13]  /*0ab0*/  ISETP.NE.AND P0, PT, R0, 0x5, PT ;  /* 0x000000050000780c */ /* 0x010fda0003f05270 */
[----:B------:R-:W-:Y:S05]  /*0ac0*/  @P0 BRA `(.L_x_13) ;  /* 0x0000000000540947 */ /* 0x000fea0003800000 */
[----:B--23--:R-:W-:Y:S01]  /*0ad0*/  UMOV UR4, 0x400 ;  /* 0x0000040000047882 */ /* 0x00cfe20000000000 */
        /* <DEDUP_REMOVED lines=14> */
[----:B------:R4:W1:Y:S01]  /*0bc0*/  SYNCS.EXCH.64 URZ, [UR4+0xd8], UR8 ;  /* 0x0000d80804ff75b2 */ /* 0x0008620008000100 */
[----:B------:R4:W1:Y:S01]  /*0bd0*/  SYNCS.EXCH.64 URZ, [UR4+0xc0], UR6 ;  /* 0x0000c00604ff75b2 */ /* 0x0008620008000100 */
[----:B------:R4:W1:Y:S01]  /*0be0*/  SYNCS.EXCH.64 URZ, [UR4+0xe0], UR8 ;  /* 0x0000e00804ff75b2 */ /* 0x0008620008000100 */
[----:B------:R4:W1:Y:S01]  /*0bf0*/  SYNCS.EXCH.64 URZ, [UR4+0xc8], UR6 ;  /* 0x0000c80604ff75b2 */ /* 0x0008620008000100 */
[----:B------:R4:W1:Y:S02]  /*0c00*/  SYNCS.EXCH.64 URZ, [UR4+0xe8], UR8 ;  /* 0x0000e80804ff75b2 */ /* 0x0008640008000100 */
[----:B----4-:R-:W-:Y:S01]  /*0c10*/  NOP ;  /* 0x0000000000007918 */ /* 0x010fe20000000000 */
.L_x_13:
[----:B------:R-:W4:Y:S01]  /*0c20*/  SHFL.IDX PT, R0, R53, RZ, 0x1f ;  /* 0x00001fff35007589 */ /* 0x000f2200000e0000 */
[----:B------:R-:W-:Y:S01]  /*0c30*/  ISETP.NE.OR P1, PT, RZ, UR10, !P1 ;  /* 0x0000000aff007c0c */ /* 0x000fe2000cf25670 */
        /* <DEDUP_REMOVED lines=12> */
[----:B------:R4:W3:Y:S01]  /*0d00*/  SYNCS.EXCH.64 URZ, [UR4+0x100], UR6 ;  /* 0x0001000604ff75b2 */ /* 0x0008e20008000100 */
[----:B------:R4:W1:Y:S01]  /*0d10*/  SYNCS.EXCH.64 URZ, [UR4+0xf8], UR6 ;  /* 0x0000f80604ff75b2 */ /* 0x0008620008000100 */
[----:B------:R4:W1:Y:S02]  /*0d20*/  SYNCS.EXCH.64 URZ, [UR4+0x108], UR6 ;  /* 0x0001080604ff75b2 */ /* 0x0008640008000100 */
[----:B----4-:R-:W-:Y:S01]  /*0d30*/  NOP ;  /* 0x0000000000007918 */ /* 0x010fe20000000000 */
.L_x_14:
[----:B------:R-:W-:Y:S01]  /*0d40*/  VOTEU.ALL UP1, P1 ;  /* 0x0000000000ff7886 */ /* 0x000fe20000820000 */
[----:B--23--:R-:W2:Y:S01]  /*0d50*/  LDCU UR7, c[0x0][0x36c] ;  /* 0x00006d80ff0777ac */ /* 0x00cea20008000800 */
[----:B------:R-:W-:Y:S01]  /*0d60*/  NOP ;  /* 0x0000000000007918 */ /* 0x000fe20000000000 */
[----:B------:R-:W-:Y:S01]  /*0d70*/  LOP3.LUT R10, R61, 0x1f, RZ, 0xc0, !PT ;  /* 0x0000001f3d0a7812 */ /* 0x000fe200078ec0ff */
[----:B------:R-:W-:Y:S01]  /*0d80*/  UMOV UR4, 0x20 ;  /* 0x0000002000047882 */ /* 0x000fe20000000000 */
[----:B------:R-:W-:Y:S01]  /*0d90*/  @!UP1 UMOV UR6, 0x400 ;  /* 0x0000040000069882 */ /* 0x000fe20000000000 */
[----:B------:R-:W-:-:S04]  /*0da0*/  @!UP1 UIADD3 UR4, UPT, UPT, -UR4, 0x100000, URZ ;  /* 0x0010000004049890 */ /* 0x000fc8000fffe1ff */
[----:B------:R-:W-:Y:S02]  /*0db0*/  @!UP1 USHF.L.U32 UR5, UR4, 0xb, URZ ;  /* 0x0000000b04059899 */ /* 0x000fe400080006ff */
[----:B------:R-:W-:Y:S02]  /*0dc0*/  @!UP1 USHF.L.U32 UR4, UR4, 0x1, URZ ;  /* 0x0000000104049899 */ /* 0x000fe400080006ff */
[----:B------:R-:W-:Y:S01]  /*0dd0*/  @!UP1 ULEA UR6, UR46, UR6, 0x18 ;  /* 0x000000062e069291 */ /* 0x000fe2000f8ec0ff */
[----:B------:R-:W-:Y:S01]  /*0de0*/  VOTEU.ALL UP1, P1 ;  /* 0x0000000000ff7886 */ /* 0x000fe20000820000 */
[----:B------:R-:W-:Y:S01]  /*0df0*/  UISETP.NE.AND UP4, UPT, UR10, URZ, UPT ;  /* 0x000000ff0a00728c */ /* 0x000fe2000bf85270 */
[----:B------:R-:W3:Y:S09]  /*0e00*/  FENCE.VIEW.ASYNC.S ;  /* 0x00000000000073c6 */ /* 0x000ef20000000000 */
[----:B---3--:R3:W4:Y:S01]  /*0e10*/  @!UP1 SYNCS.EXCH.64 URZ, [UR6+0x110], UR4 ;  /* 0x0001100406ff95b2 */ /* 0x0087220008000100 */
[----:B--2---:R-:W-:-:S09]  /*0e20*/  UISETP.EQ.U32.AND UP1, UPT, UR7, 0x1, UPT ;  /* 0x000000010700788c */ /* 0x004fd2000bf22070 */
[----:B------:R-:W-:Y:S05]  /*0e30*/  BRA.U !UP1, `(.L_x_15) ;  /* 0x0000000109087547 */ /* 0x000fea000b800000 */
[----:B-1--4-:R-:W-:Y:S01]  /*0e40*/  UCGABAR_ARV ;  /* 0x00000000000079c7 */ /* 0x012fe20008000000 */
[----:B------:R-:W-:Y:S05]  /*0e50*/  BRA `(.L_x_16) ;  /* 0x0000000000047947 */ /* 0x000fea0003800000 */
.L_x_15:
[----:B-1--4-:R-:W-:Y:S01]  /*0e60*/  NOP ;  /* 0x0000000000007918 */ /* 0x012fe20000000000 */
.L_x_16:
[----:B------:R-:W1:Y:S01]  /*0e70*/  S2R R48, SR_CTAID.Y ;  /* 0x0000000000307919 */ /* 0x000e620000002600 */
[----:B------:R-:W-:-:S05]  /*0e80*/  CS2R.32 R47, SR_CgaSize ;  /* 0x00000000002f7805 */ /* 0x000fca0000008a00 */
[----:B------:R-:W-:-:S05]  /*0e90*/  IMAD R47, R47, -0xa0, RZ ;  /* 0xffffff602f2f7824 */ /* 0x000fca00078e02ff */
[----:B---3--:R-:W-:-:S14]  /*0ea0*/  R2UR UR4, R47 ;  /* 0x000000002f0472ca */ /* 0x008fdc00000e0000 */
[----:B------:R-:W2:Y:S01]  /*0eb0*/  LDCU UR4, c[0x0][UR4+0x2b4] ;  /* 0x00005680040477ac */ /* 0x000ea20008000800 */
[----:B------:R-:W-:-:S05]  /*0ec0*/  CS2R.32 R0, SR_CgaSize ;  /* 0x0000000000007805 */ /* 0x000fca0000008a00 */
[----:B------:R-:W-:-:S06]  /*0ed0*/  IMAD R0, R0, -0xa0, RZ ;  /* 0xffffff6000007824 */ /* 0x000fcc00078e02ff */
[----:B------:R-:W3:Y:S01]  /*0ee0*/  LDC R0, c[0x0][R0+0x2a4] ;  /* 0x0000a90000007b82 */ /* 0x000ee20000000800 */
[----:B------:R-:W-:Y:S01]  /*0ef0*/  PRMT R8, RZ, 0x7610, R8 ;  /* 0x00007610ff087816 */ /* 0x000fe20000000008 */
[----:B------:R-:W4:Y:S01]  /*0f00*/  S2R R9, SR_CTAID.X ;  /* 0x0000000000097919 */ /* 0x000f220000002500 */
[----:B------:R-:W-:-:S05]  /*0f10*/  CS2R.32 R47, SR_CgaSize ;  /* 0x00000000002f7805 */ /* 0x000fca0000008a00 */
[----:B------:R-:W-:-:S05]  /*0f20*/  IMAD R47, R47, -0xa0, RZ ;  /* 0xffffff602f2f7824 */ /* 0x000fca00078e02ff */
[----:B------:R-:W-:-:S14]  /*0f30*/  R2UR UR5, R47 ;  /* 0x000000002f0572ca */ /* 0x000fdc00000e0000 */
[----:B------:R-:W3:Y:S01]  /*0f40*/  LDCU UR5, c[0x0][UR5+0x2b0] ;  /* 0x00005600050577ac */ /* 0x000ee20008000800 */
[----:B------:R-:W-:Y:S01]  /*0f50*/  UISETP.NE.AND UP2, UPT, UR10, 0x2, UPT ;  /* 0x000000020a00788c */ /* 0x000fe2000bf45270 */
[----:B------:R-:W2:Y:S01]  /*0f60*/  LDC R13, c[0x0][0xb24] ;  /* 0x0002c900ff0d7b82 */ /* 0x000ea20000000800 */
[----:B------:R-:W-:-:S05]  /*0f70*/  CS2R.32 R2, SR_CgaSize ;  /* 0x0000000000027805 */ /* 0x000fca0000008a00 */
[----:B------:R-:W-:-:S06]  /*0f80*/  IMAD R2, R2, -0xa0, RZ ;  /* 0xffffff6002027824 */ /* 0x000fcc00078e02ff */
[----:B------:R-:W3:Y:S08]  /*0f90*/  LDC R2, c[0x0][R2+0x2a0] ;  /* 0x0000a80002027b82 */ /* 0x000ef00000000800 */
[----:B------:R-:W3:Y:S01]  /*0fa0*/  LDC R22, c[0x0][0xb24] ;  /* 0x0002c900ff167b82 */ /* 0x000ee20000000800 */
[----:B-1----:R-:W-:-:S07]  /*0fb0*/  I2FP.F32.U32 R31, R48 ;  /* 0x00000030001f7245 */ /* 0x002fce0000201000 */
[----:B------:R-:W1:Y:S01]  /*0fc0*/  S2UR UR60, SR_CTAID.Z ;  /* 0x00000000003c79c3 */ /* 0x000e620000002700 */
[----:B--2---:R-:W-:Y:S01]  /*0fd0*/  ISETP.GE.AND P0, PT, R13, 0x1, PT ;  /* 0x000000010d00780c */ /* 0x004fe20003f06270 */
[----:B----4-:R-:W-:Y:S01]  /*0fe0*/  IMAD.MOV.U32 R47, RZ, RZ, R9 ;  /* 0x000000ffff2f7224 */ /* 0x010fe200078e0009 */
[----:B------:R-:W-:Y:S01]  /*0ff0*/  I2FP.F32.U32 R46, R9 ;  /* 0x00000009002e7245 */ /* 0x000fe20000201000 */
[----:B------:R-:W-:Y:S01]  /*1000*/  FMUL R31, R31, UR4 ;  /* 0x000000041f1f7c20 */ /* 0x000fe20008400000 */
[----:B------:R-:W2:Y:S03]  /*1010*/  LDCU UR4, c[0x0][0xb30] ;  /* 0x00016600ff0477ac */ /* 0x000ea60008000800 */
[----:B---3--:R-:W-:Y:S02]  /*1020*/  FMUL R46, R46, UR5 ;  /* 0x000000052e2e7c20 */ /* 0x008fe40008400000 */
[----:B------:R-:W3:Y:S08]  /*1030*/  F2I.U32.TRUNC.NTZ R31, R31 ;  /* 0x0000001f001f7305 */ /* 0x000ef0000020f000 */
[----:B------:R-:W4:Y:S01]  /*1040*/  F2I.U32.TRUNC.NTZ R46, R46 ;  /* 0x0000002e002e7305 */ /* 0x000f22000020f000 */
[----:B--2---:R-:W-:Y:S01]  /*1050*/  UISETP.NE.AND UP3, UPT, UR4, 0x1, UPT ;  /* 0x000000010400788c */ /* 0x004fe2000bf65270 */
[----:B---3--:R-:W-:-:S05]  /*1060*/  IADD3 R31, PT, PT, -R31, RZ, RZ ;  /* 0x000000ff1f1f7210 */ /* 0x008fca0007ffe1ff */
[----:B------:R-:W-:Y:S01]  /*1070*/  IMAD R31, R0, R31, R48 ;  /* 0x0000001f001f7224 */ /* 0x000fe200078e0230 */
[----:B------:R-:W-:Y:S01]  /*1080*/  PRMT R0, RZ, 0x7610, R0 ;  /* 0x00007610ff007816 */ /* 0x000fe20000000000 */
[----:B----4-:R-:W-:-:S04]  /*1090*/  IMAD.MOV R46, RZ, RZ, -R46 ;  /* 0x000000ffff2e7224 */ /* 0x010fc800078e0a2e */
[----:B------:R-:W-:Y:S01]  /*10a0*/  IMAD R46, R2, R46, R9 ;  /* 0x0000002e022e7224 */ /* 0x000fe200078e0209 */
[----:B-1----:R-:W-:Y:S06]  /*10b0*/  BRA.U UP4, `(.L_x_17) ;  /* 0x0000000104247547 */ /* 0x002fec000b800000 */
[----:B------:R-:W-:Y:S01]  /*10c0*/  ISETP.NE.AND P1, PT, R31, RZ, PT ;  /* 0x000000ff1f00720c */ /* 0x000fe20003f25270 */
[----:B------:R-:W-:Y:S01]  /*10d0*/  IMAD.MOV.U32 R0, RZ, RZ, 0x3 ;  /* 0x00000003ff007424 */ /* 0x000fe200078e00ff */
[C---:B------:R-:W-:Y:S02]  /*10e0*/  LOP3.LUT R2, R46.reuse, 0xfffffffe, RZ, 0xc0, !PT ;  /* 0xfffffffe2e027812 */ /* 0x040fe400078ec0ff */
[----:B------:R-:W-:Y:S02]  /*10f0*/  ISETP.LT.U32.OR P1, PT, R46, 0x2, !P1 ;  /* 0x000000022e00780c */ /* 0x000fe40004f21470 */
[----:B------:R-:W-:Y:S02]  /*1100*/  SHF.L.U32 R0, R0, R2, RZ ;  /* 0x0000000200007219 */ /* 0x000fe400000006ff */
[----:B------:R-:W-:Y:S02]  /*1110*/  SEL R4, RZ, 0x1, !P1 ;  /* 0x00000001ff047807 */ /* 0x000fe40004800000 */
[----:B------:R-:W-:-:S05]  /*1120*/  SEL R3, RZ, 0x2, !P1 ;  /* 0x00000002ff037807 */ /* 0x000fca0004800000 */
[----:B------:R-:W-:-:S05]  /*1130*/  IMAD.IADD R3, R4, 0x1, R3 ;  /* 0x0000000104037824 */ /* 0x000fca00078e0203 */
[----:B------:R-:W-:Y:S02]  /*1140*/  PRMT R8, R3, 0x7610, R8 ;  /* 0x0000761003087816 */ /* 0x000fe40000000008 */
.L_x_17:
[----:B------:R-:W-:Y:S05]  /*1150*/  @!P0 BRA `(.L_x_18) ;  /* 0x0000000000b88947 */ /* 0x000fea0003800000 */
[----:B------:R-:W1:Y:S01]  /*1160*/  LDC.64 R4, c[0x0][0xb18] ;  /* 0x0002c600ff047b82 */ /* 0x000e620000000a00 */
[----:B------:R-:W-:-:S07]  /*1170*/  ISETP.NE.AND P0, PT, R13, 0x1, PT ;  /* 0x000000010d00780c */ /* 0x000fce0003f05270 */
[----:B------:R-:W2:Y:S08]  /*1180*/  LDC R47, c[0x0][0xb0c] ;  /* 0x0002c300ff2f7b82 */ /* 0x000eb00000000800 */
[----:B------:R-:W3:Y:S08]  /*1190*/  LDC R16, c[0x0][0x370] ;  /* 0x0000dc00ff107b82 */ /* 0x000ef00000000800 */
[----:B------:R-:W4:Y:S01]  /*11a0*/  LDC R15, c[0x0][0x374] ;  /* 0x0000dd00ff0f7b82 */ /* 0x000f220000000800 */
[----:B-1----:R-:W-:-:S07]  /*11b0*/  ISETP.NE.AND P1, PT, R4, 0x1, PT ;  /* 0x000000010400780c */ /* 0x002fce0003f25270 */
[----:B------:R-:W3:Y:S01]  /*11c0*/  LDC.64 R6, c[0x0][0xb10] ;  /* 0x0002c400ff067b82 */ /* 0x000ee20000000a00 */
[----:B--2---:R-:W-:-:S07]  /*11d0*/  ISETP.NE.AND P2, PT, R47, 0x1, PT ;  /* 0x000000012f00780c */ /* 0x004fce0003f45270 */
[----:B------:R-:W1:Y:S08]  /*11e0*/  LDC R14, c[0x0][0xb20] ;  /* 0x0002c800ff0e7b82 */ /* 0x000e700000000800 */
[----:B------:R-:W2:Y:S01]  /*11f0*/  LDC.64 R2, c[0x0][0xb28] ;  /* 0x0002ca00ff027b82 */ /* 0x000ea20000000a00 */
[----:B----4-:R-:W-:-:S04]  /*1200*/  IMAD.HI.U32 R17, R15, R5, RZ ;  /* 0x000000050f117227 */ /* 0x010fc800078e00ff */
[----:B------:R-:W-:-:S04]  /*1210*/  IMAD.HI.U32 R5, R48, R5, RZ ;  /* 0x0000000530057227 */ /* 0x000fc800078e00ff */
[----:B---3--:R-:W-:-:S05]  /*1220*/  IMAD.HI.U32 R18, R16, R6, RZ ;  /* 0x0000000610127227 */ /* 0x008fca00078e00ff */
[-C--:B------:R-:W-:Y:S01]  /*1230*/  @P2 SHF.R.U32.HI R16, RZ, R7.reuse, R18 ;  /* 0x00000007ff102219 */ /* 0x080fe20000011612 */
[----:B------:R-:W-:Y:S01]  /*1240*/  IMAD.HI.U32 R18, R9, R6, RZ ;  /* 0x0000000609127227 */ /* 0x000fe200078e00ff */
[-C--:B-1----:R-:W-:Y:S02]  /*1250*/  @P1 SHF.R.U32.HI R15, RZ, R14.reuse, R17 ;  /* 0x0000000eff0f1219 */ /* 0x082fe40000011611 */
[----:B------:R-:W-:Y:S02]  /*1260*/  SHF.R.U32.HI R5, RZ, R14, R5 ;  /* 0x0000000eff057219 */ /* 0x000fe40000011605 */
[----:B------:R-:W-:Y:S02]  /*1270*/  SHF.R.U32.HI R18, RZ, R7, R18 ;  /* 0x00000007ff127219 */ /* 0x000fe40000011612 */
[----:B------:R-:W-:Y:S01]  /*1280*/  SEL R5, R48, R5, !P1 ;  /* 0x0000000530057207 */ /* 0x000fe20004800000 */
[----:B--2---:R-:W-:Y:S01]  /*1290*/  IMAD.HI.U32 R17, R15, R2, RZ ;  /* 0x000000020f117227 */ /* 0x004fe200078e00ff */
[----:B------:R-:W-:-:S03]  /*12a0*/  SEL R18, R9, R18, !P2 ;  /* 0x0000001209127207 */ /* 0x000fc60005000000 */
[----:B------:R-:W-:Y:S01]  /*12b0*/  IMAD.HI.U32 R6, R16, R2, RZ ;  /* 0x0000000210067227 */ /* 0x000fe200078e00ff */
[----:B------:R-:W-:-:S04]  /*12c0*/  @P0 SHF.R.U32.HI R15, RZ, R3, R17 ;  /* 0x00000003ff0f0219 */ /* 0x000fc80000011611 */
[----:B------:R-:W-:Y:S01]  /*12d0*/  @P0 SHF.R.U32.HI R16, RZ, R3, R6 ;  /* 0x00000003ff100219 */ /* 0x000fe20000011606 */
[----:B------:R-:W-:-:S04]  /*12e0*/  IMAD R15, R15, R13, RZ ;  /* 0x0000000d0f0f7224 */ /* 0x000fc800078e02ff */
[----:B------:R-:W-:Y:S01]  /*12f0*/  IMAD R6, R16, R13, RZ ;  /* 0x0000000d10067224 */ /* 0x000fe200078e02ff */
[----:B------:R-:W-:-:S04]  /*1300*/  ISETP.GE.AND P1, PT, R5, R15, PT ;  /* 0x0000000f0500720c */ /* 0x000fc80003f26270 */
[----:B------:R-:W-:Y:S01]  /*1310*/  ISETP.GE.OR P1, PT, R18, R6, P1 ;  /* 0x000000061200720c */ /* 0x000fe20000f26670 */
[----:B------:R-:W-:-:S05]  /*1320*/  IMAD.HI.U32 R6, R5, R2, RZ ;  /* 0x0000000205067227 */ /* 0x000fca00078e00ff */
[----:B------:R-:W-:-:S04]  /*1330*/  SHF.R.U32.HI R6, RZ, R3, R6 ;  /* 0x00000003ff067219 */ /* 0x000fc80000011606 */
[----:B------:R-:W-:-:S03]  /*1340*/  SEL R6, R5, R6, !P0 ;  /* 0x0000000605067207 */ /* 0x000fc60004000000 */
[----:B------:R-:W-:Y:S01]  /*1350*/  @!P1 IMAD.HI.U32 R7, R18, R2, RZ ;  /* 0x0000000212079227 */ /* 0x000fe200078e00ff */
[----:B------:R-:W-:-:S04]  /*1360*/  IADD3 R2, PT, PT, -R6, RZ, RZ ;  /* 0x000000ff06027210 */ /* 0x000fc80007ffe1ff */
[----:B------:R-:W-:Y:S01]  /*1370*/  @!P1 SHF.R.U32.HI R3, RZ, R3, R7 ;  /* 0x00000003ff039219 */ /* 0x000fe20000011607 */
[----:B------:R-:W-:Y:S01]  /*1380*/  IMAD R2, R13, R2, R5 ;  /* 0x000000020d027224 */ /* 0x000fe200078e0205 */
[----:B------:R-:W-:Y:S02]  /*1390*/  IADD3 R7, PT, PT, -R5, RZ, RZ ;  /* 0x000000ff05077210 */ /* 0x000fe40007ffe1ff */
[----:B------:R-:W-:-:S03]  /*13a0*/  @!P1 SEL R3, R18, R3, !P0 ;  /* 0x0000000312039207 */ /* 0x000fc60004000000 */
[----:B------:R-:W-:Y:S02]  /*13b0*/  IMAD R7, R4, R7, R48 ;  /* 0x0000000704077224 */ /* 0x000fe400078e0230 */
[--C-:B------:R-:W-:Y:S02]  /*13c0*/  @!P1 IMAD.IADD R6, R6, 0x1, -R3.reuse ;  /* 0x0000000106069824 */ /* 0x100fe400078e0a03 */
[----:B------:R-:W-:Y:S01]  /*13d0*/  @!P1 IMAD R3, R2, R16, R3 ;  /* 0x0000001002039224 */ /* 0x000fe200078e0203 */
[----:B------:R-:W-:Y:S01]  /*13e0*/  IADD3 R2, PT, PT, -R18, RZ, RZ ;  /* 0x000000ff12027210 */ /* 0x000fe20007ffe1ff */
[----:B------:R-:W-:Y:S02]  /*13f0*/  @!P1 IMAD R5, R6, R13, R18 ;  /* 0x0000000d06059224 */ /* 0x000fe400078e0212 */
[----:B------:R-:W-:Y:S02]  /*1400*/  @!P1 IMAD.MOV.U32 R18, RZ, RZ, R3 ;  /* 0x000000ffff129224 */ /* 0x000fe400078e0003 */
[----:B------:R-:W-:-:S02]  /*1410*/  IMAD R2, R47, R2, R9 ;  /* 0x000000022f027224 */ /* 0x000fc400078e0209 */
[----:B------:R-:W-:Y:S02]  /*1420*/  IMAD R48, R5, R4, R7 ;  /* 0x0000000405307224 */ /* 0x000fe400078e0207 */
[----:B------:R-:W-:Y:S02]  /*1430*/  IMAD R47, R18, R47, R2 ;  /* 0x0000002f122f7224 */ /* 0x000fe400078e0202 */
.L_x_18:
[----:B------:R-:W-:Y:S05]  /*1440*/  BRA.U UP3, `(.L_x_19) ;  /* 0x0000000103407547 */ /* 0x000fea000b800000 */
[----:B------:R-:W1:Y:S08]  /*1450*/  LDC.64 R4, c[0x0][0xb10] ;  /* 0x0002c400ff047b82 */ /* 0x000e700000000a00 */
[----:B------:R-:W2:Y:S08]  /*1460*/  LDC.64 R2, c[0x0][0xb18] ;  /* 0x0002c600ff027b82 */ /* 0x000eb00000000a00 */
[----:B------:R-:W3:Y:S08]  /*1470*/  LDC R6, c[0x0][0xb20] ;  /* 0x0002c800ff067b82 */ /* 0x000ef00000000800 */
[----:B------:R-:W4:Y:S01]  /*1480*/  LDC R7, c[0x0][0xb0c] ;  /* 0x0002c300ff077b82 */ /* 0x000f220000000800 */
[----:B-1----:R-:W-:-:S05]  /*1490*/  IMAD.HI.U32 R4, R47, R4, RZ ;  /* 0x000000042f047227 */ /* 0x002fca00078e00ff */
[----:B------:R-:W-:Y:S01]  /*14a0*/  SHF.R.U32.HI R4, RZ, R5, R4 ;  /* 0x00000005ff047219 */ /* 0x000fe20000011604 */
[----:B--2---:R-:W-:Y:S01]  /*14b0*/  IMAD.HI.U32 R3, R48, R3, RZ ;  /* 0x0000000330037227 */ /* 0x004fe200078e00ff */
[----:B------:R-:W-:-:S04]  /*14c0*/  ISETP.NE.AND P0, PT, R2, 0x1, PT ;  /* 0x000000010200780c */ /* 0x000fc80003f05270 */
[----:B---3--:R-:W-:-:S04]  /*14d0*/  SHF.R.U32.HI R3, RZ, R6, R3 ;  /* 0x00000006ff037219 */ /* 0x008fc80000011603 */
[----:B------:R-:W-:Y:S02]  /*14e0*/  SEL R3, R48, R3, !P0 ;  /* 0x0000000330037207 */ /* 0x000fe40004000000 */
[----:B----4-:R-:W-:-:S04]  /*14f0*/  ISETP.NE.AND P1, PT, R7, 0x1, PT ;  /* 0x000000010700780c */ /* 0x010fc80003f25270 */
[----:B------:R-:W-:-:S05]  /*1500*/  SEL R5, R47, R4, !P1 ;  /* 0x000000042f057207 */ /* 0x000fca0004800000 */
[----:B------:R-:W-:Y:S02]  /*1510*/  IMAD.IADD R4, R3, 0x1, -R5 ;  /* 0x0000000103047824 */ /* 0x000fe400078e0a05 */
[----:B------:R-:W-:Y:S02]  /*1520*/  IMAD.IADD R3, R5, 0x1, -R3 ;  /* 0x0000000105037824 */ /* 0x000fe400078e0a03 */
[----:B------:R-:W-:Y:S02]  /*1530*/  IMAD R47, R4, R7, R47 ;  /* 0x00000007042f7224 */ /* 0x000fe400078e022f */
[----:B------:R-:W-:Y:S02]  /*1540*/  IMAD R48, R3, R2, R48 ;  /* 0x0000000203307224 */ /* 0x000fe400078e0230 */
.L_x_19:
[----:B------:R-:W-:Y:S05]  /*1550*/  BRA.U !UP1, `(.L_x_20) ;  /* 0x00000001090c7547 */ /* 0x000fea000b800000 */
[----:B------:R-:W-:Y:S01]  /*1560*/  UCGABAR_WAIT ;  /* 0x0000000000007dc7 */ /* 0x000fe20008000000 */
[----:B------:R-:W-:Y:S01]  /*1570*/  CCTL.IVALL ;  /* 0x00000000ff00798f */ /* 0x000fe20002000000 */
[----:B------:R-:W-:Y:S05]  /*1580*/  BRA `(.L_x_21) ;  /* 0x0000000000047947 */ /* 0x000fea0003800000 */
.L_x_20:
[----:B------:R-:W-:Y:S06]  /*1590*/  BAR.SYNC.DEFER_BLOCKING 0x0 ;  /* 0x0000000000007b1d */ /* 0x000fec0000010000 */
.L_x_21:
[----:B------:R-:W-:Y:S05]  /*15a0*/  BRA.U UP2, `(.L_x_22) ;  /* 0x0000001902247547 */ /* 0x000fea000b800000 */
[----:B------:R-:W1:Y:S01]  /*15b0*/  LDCU UR6, c[0x0][0x38c] ;  /* 0x00007180ff0677ac */ /* 0x000e620008000800 */
[----:B------:R-:W2:Y:S01]  /*15c0*/  LDC R8, c[0x0][0x370] ;  /* 0x0000dc00ff087b82 */ /* 0x000ea20000000800 */
[C---:B------:R-:W-:Y:S01]  /*15d0*/  IMAD.SHL.U32 R17, R9.reuse, 0x8, RZ ;  /* 0x0000000809117824 */ /* 0x040fe200078e00ff */
[----:B------:R-:W-:Y:S01]  /*15e0*/  PLOP3.LUT P1, PT, PT, PT, UP5, 0x80, 0x8 ;  /* 0x000000000008781c */ /* 0x000fe20003f2f058 */
[----:B------:R-:W-:Y:S01]  /*15f0*/  UISETP.NE.AND UP1, UPT, UR10, URZ, UPT ;  /* 0x000000ff0a00728c */ /* 0x000fe2000bf25270 */
[----:B------:R-:W-:Y:S01]  /*1600*/  ISETP.NE.AND P4, PT, R10, RZ, P5 ;  /* 0x000000ff0a00720c */ /* 0x000fe20002f85270 */
[----:B------:R-:W-:Y:S01]  /*1610*/  IMAD.SHL.U32 R16, R9, 0x40, RZ ;  /* 0x0000004009107824 */ /* 0x000fe200078e00ff */
[----:B------:R-:W-:Y:S01]  /*1620*/  PLOP3.LUT P1, PT, P1, PT, PT, 0x8, 0x80 ;  /* 0x000000000080781c */ /* 0x000fe20000f2e170 */
[----:B------:R-:W-:Y:S01]  /*1630*/  IMAD.MOV.U32 R15, RZ, RZ, 0x1 ;  /* 0x00000001ff0f7424 */ /* 0x000fe200078e00ff */
[----:B------:R-:W3:Y:S01]  /*1640*/  LDC R0, c[0x0][0x374] ;  /* 0x0000dd00ff007b82 */ /* 0x000ee20000000800 */
[----:B------:R-:W-:Y:S01]  /*1650*/  IMAD.MOV.U32 R14, RZ, RZ, RZ ;  /* 0x000000ffff0e7224 */ /* 0x000fe200078e00ff */
[----:B------:R-:W-:Y:S01]  /*1660*/  CS2R R12, SRZ ;  /* 0x00000000000c7805 */ /* 0x000fe2000001ff00 */
[----:B------:R-:W-:Y:S01]  /*1670*/  IMAD.MOV.U32 R11, RZ, RZ, 0x1 ;  /* 0x00000001ff0b7424 */ /* 0x000fe200078e00ff */
[----:B------:R-:W-:Y:S01]  /*1680*/  LOP3.LUT R17, R17, 0x8, RZ, 0xc0, !PT ;  /* 0x0000000811117812 */ /* 0x000fe200078ec0ff */
[----:B------:R-:W4:Y:S01]  /*1690*/  LDCU.64 UR38, c[0x0][0x348] ;  /* 0x00006900ff2677ac */ /* 0x000f220008000a00 */
[----:B-1----:R-:W-:-:S02]  /*16a0*/  UIADD3 UR5, UPT, UPT, UR6, 0xff, URZ ;  /* 0x000000ff06057890 */ /* 0x002fc4000fffe0ff */
[----:B------:R-:W-:Y:S02]  /*16b0*/  UIADD3 UR61, UPT, UPT, UR6, 0x1fe, URZ ;  /* 0x000001fe063d7890 */ /* 0x000fe4000fffe0ff */
[----:B------:R-:W-:Y:S02]  /*16c0*/  USHF.R.S32.HI UR4, URZ, 0x1f, UR5 ;  /* 0x0000001fff047899 */ /* 0x000fe40008011405 */
[----:B------:R-:W-:Y:S02]  /*16d0*/  USEL UR37, UR37, 0x2, UP1 ;  /* 0x0000000225257887 */ /* 0x000fe40008800000 */
[----:B------:R-:W-:Y:S01]  /*16e0*/  ULEA.HI UR4, UR4, UR5, URZ, 0x8 ;  /* 0x0000000504047291 */ /* 0x000fe2000f8f40ff */
[----:B------:R-:W-:-:S03]  /*16f0*/  UMOV UR23, URZ ;  /* 0x000000ff00177c82 */ /* 0x000fc60008000000 */
[----:B------:R-:W-:Y:S02]  /*1700*/  USHF.R.S32.HI UR53, URZ, 0x8, UR4 ;  /* 0x00000008ff357899 */ /* 0x000fe40008011404 */
[----:B------:R-:W-:Y:S02]  /*1710*/  UIADD3 UR4, UPT, UPT, UR6, -0x1, URZ ;  /* 0xffffffff06047890 */ /* 0x000fe4000fffe0ff */
[----:B------:R-:W-:Y:S02]  /*1720*/  UISETP.LT.U32.AND UP0, UPT, UR53, 0x6, UPT ;  /* 0x000000063500788c */ /* 0x000fe4000bf01070 */
[----:B------:R-:W-:Y:S02]  /*1730*/  UISETP.GE.U32.AND UP2, UPT, UR4, -0x1ff, UPT ;  /* 0xfffffe010400788c */ /* 0x000fe4000bf46070 */
[----:B------:R-:W-:-:S04]  /*1740*/  USEL UR47, UR53, 0x6, UP0 ;  /* 0x00000006352f7887 */ /* 0x000fc80008000000 */
[----:B------:R-:W-:Y:S02]  /*1750*/  UIADD3 UR4, UPT, UPT, UR47, -0x1, URZ ;  /* 0xffffffff2f047890 */ /* 0x000fe4000fffe0ff */
[----:B------:R-:W-:-:S03]  /*1760*/  UIADD3 UR55, UPT, UPT, UR53, -UR47, URZ ;  /* 0x8000002f35377290 */ /* 0x000fc6000fffe0ff */
[----:B------:R-:W-:-:S04]  /*1770*/  @UP2 UIADD3 UR4, UPT, UPT, UR47, URZ, URZ ;  /* 0x000000ff2f042290 */ /* 0x000fc8000fffe0ff */
[----:B------:R-:W-:Y:S02]  /*1780*/  UIADD3 UR45, UPT, UPT, UR4, 0x1, URZ ;  /* 0x00000001042d7890 */ /* 0x000fe4000fffe0ff */
[----:B--2-4-:R-:W-:-:S12]  /*1790*/  UIADD3 UR54, UPT, UPT, -UR4, URZ, URZ ;  /* 0x000000ff04367290 */ /* 0x014fd8000fffe1ff */
.L_x_46:
[----:B------:R-:W-:Y:S01]  /*17a0*/  UISETP.NE.AND UP0, UPT, UR46, URZ, UPT ;  /* 0x000000ff2e00728c */ /* 0x000fe2000bf05270 */
[----:B------:R-:W1:Y:S08]  /*17b0*/  S2UR UR46, SR_CgaCtaId ;  /* 0x00000000002e79c3 */ /* 0x000e700000008800 */
[----:B------:R-:W-:Y:S05]  /*17c0*/  BRA.U UP0, `(.L_x_23) ;  /* 0x0000000100347547 */ /* 0x000fea000b800000 */
[----:B------:R-:W2:Y:S01]  /*17d0*/  S2R R2, SR_CgaCtaId ;  /* 0x0000000000027919 */ /* 0x000ea20000008800 */
[----:B------:R-:W-:-:S04]  /*17e0*/  MOV R3, 0x400 ;  /* 0x0000040000037802 */ /* 0x000fc80000000f00 */
[----:B--2---:R-:W-:Y:S02]  /*17f0*/  LEA R2, R2, R3, 0x18 ;  /* 0x0000000302027211 */ /* 0x004fe400078ec0ff */
[----:B------:R-:W-:-:S03]  /*1800*/  SHF.L.U32 R3, R11, 0x1f, RZ ;  /* 0x0000001f0b037819 */ /* 0x000fc600000006ff */
[----:B------:R-:W-:-:S04]  /*1810*/  IMAD R2, R12, 0x8, R2 ;  /* 0x000000080c027824 */ /* 0x000fc800078e0202 */
[----:B------:R-:W2:Y:S02]  /*1820*/  SYNCS.PHASECHK.TRANS64.TRYWAIT P0, [R2+URZ+0x100], R3 ;  /* 0x00010003020075a7 */ /* 0x000ea400080011ff */
[----:B--2---:R-:W-:Y:S05]  /*1830*/  @!P0 BRA `(.L_x_24) ;  /* 0x0000005800388947 */ /* 0x004fea0003800000 */
.L_x_126:
[----:B------:R-:W-:Y:S01]  /*1840*/  VIADD R12, R12, 0x1 ;  /* 0x000000010c0c7836 */ /* 0x000fe20000000000 */
[----:B------:R2:W-:Y:S04]  /*1850*/  SYNCS.ARRIVE.TRANS64.A1T0 RZ, [R2+URZ+0xf0], RZ ;  /* 0x0000f0ff02ff79a7 */ /* 0x0005e800081000ff */
[----:B------:R-:W-:-:S04]  /*1860*/  ISETP.NE.AND P0, PT, R12, 0x2, PT ;  /* 0x000000020c00780c */ /* 0x000fc80003f05270 */
[----:B------:R-:W-:Y:S02]  /*1870*/  SEL R12, R12, RZ, P0 ;  /* 0x000000ff0c0c7207 */ /* 0x000fe40000000000 */
[----:B--2---:R-:W-:-:S04]  /*1880*/  SEL R2, RZ, 0x1, P0 ;  /* 0x00000001ff027807 */ /* 0x004fc80000000000 */
[----:B------:R-:W-:-:S07]  /*1890*/  LOP3.LUT R11, R11, R2, RZ, 0x3c, !PT ;  /* 0x000000020b0b7212 */ /* 0x000fce00078e3cff */
.L_x_23:
[----:B------:R-:W-:Y:S01]  /*18a0*/  UMOV UR21, 0x400 ;  /* 0x0000040000157882 */ /* 0x000fe20000000000 */
[----:B------:R-:W-:Y:S01]  /*18b0*/  SHF.L.U32 R2, R15, 0x1f, RZ ;  /* 0x0000001f0f027819 */ /* 0x000fe200000006ff */
[----:B-1----:R-:W-:Y:S01]  /*18c0*/  ULEA UR21, UR46, UR21, 0x18 ;  /* 0x000000152e157291 */ /* 0x002fe2000f8ec0ff */
[----:B------:R-:W-:Y:S01]  /*18d0*/  R2UR UR5, R48 ;  /* 0x00000000300572ca */ /* 0x000fe200000e0000 */
[----:B------:R-:W-:Y:S01]  /*18e0*/  UISETP.GE.U32.AND UP0, UPT, UR61, 0x1ff, UPT ;  /* 0x000001ff3d00788c */ /* 0x000fe2000bf06070 */
[----:B------:R-:W-:Y:S01]  /*18f0*/  R2UR UR59, R16 ;  /* 0x00000000103b72ca */ /* 0x000fe200000e0000 */
[----:B------:R-:W-:Y:S01]  /*1900*/  ULEA UR4, UR23, UR21, 0x3 ;  /* 0x0000001517047291 */ /* 0x000fe2000f8e18ff */
[----:B------:R-:W-:Y:S01]  /*1910*/  R2UR UR27, R17 ;  /* 0x00000000111b72ca */ /* 0x000fe200000e0000 */
[----:B------:R-:W-:-:S07]  /*1920*/  UMOV UR22, URZ ;  /* 0x000000ff00167c82 */ /* 0x000fce0008000000 */
[----:B------:R1:W2:Y:S05]  /*1930*/  SYNCS.PHASECHK.TRANS64.TRYWAIT P2, [UR4+0x30], R2 ;  /* 0x00003002ff0075a7 */ /* 0x0002aa0008041104 */
[----:B------:R-:W-:Y:S01]  /*1940*/  ULEA UR27, UR5, UR27, 0x4 ;  /* 0x0000001b051b7291 */ /* 0x000fe2000f8e20ff */
[----:B-1----:R-:W-:-:S05]  /*1950*/  LEA.HI R2, R47, R47, RZ, 0x1 ;  /* 0x0000002f2f027211 */ /* 0x002fca00078f08ff */
[----:B------:R-:W-:-:S05]  /*1960*/  IMAD.SHL.U32 R2, R2, 0x40, RZ ;  /* 0x0000004002027824 */ /* 0x000fca00078e00ff */
[----:B------:R-:W-:-:S04]  /*1970*/  LOP3.LUT R2, R2, 0xffffff80, RZ, 0xc0, !PT ;  /* 0xffffff8002027812 */ /* 0x000fc800078ec0ff */
[----:B------:R-:W-:-:S13]  /*1980*/  R2UR UR4, R2 ;  /* 0x00000000020472ca */ /* 0x000fda00000e0000 */
[----:B------:R-:W-:Y:S01]  /*1990*/  ULOP3.LUT UR59, UR4, 0x40, UR59, 0xf8, !UPT ;  /* 0x00000040043b7892 */ /* 0x000fe2000f8ef83b */
[----:B------:R-:W-:Y:S11]  /*19a0*/  BRA.U !UP0, `(.L_x_25) ;  /* 0x0000000508587547 */ /* 0x000ff6000b800000 */
[----:B------:R-:W-:Y:S01]  /*19b0*/  UMOV UR29, UR54 ;  /* 0x00000036001d7c82 */ /* 0x000fe20008000000 */
[----:B------:R-:W-:Y:S01]  /*19c0*/  UMOV UR6, UR23 ;  /* 0x0000001700067c82 */ /* 0x000fe20008000000 */
[----:B------:R-:W-:-:S05]  /*19d0*/  UMOV UR42, 0x80 ;  /* 0x00000080002a7882 */ /* 0x000fca0000000000 */
.L_x_33:
[----:B------:R-:W-:Y:S01]  /*19e0*/  ULEA UR7, UR6, UR21, 0x3 ;  /* 0x0000001506077291 */ /* 0x000fe2000f8e18ff */
[----:B--2---:R-:W-:Y:S01]  /*19f0*/  @P5 MOV R3, 0x12000 ;  /* 0x0001200000035802 */ /* 0x004fe20000000f00 */
[----:B-12-4-:R-:W-:Y:S10]  /*1a00*/  @P2 BRA `(.L_x_26) ;  /* 0x00000000000c2947 */ /* 0x016ff40003800000 */
[----:B------:R-:W-:-:S04]  /*1a10*/  SHF.L.U32 R4, R15, 0x1f, RZ ;  /* 0x0000001f0f047819 */ /* 0x000fc800000006ff */
[----:B------:R-:W1:Y:S02]  /*1a20*/  SYNCS.PHASECHK.TRANS64.TRYWAIT P0, [UR7+0x30], R4 ;  /* 0x00003004ff0075a7 */ /* 0x000e640008001107 */
[----:B-1----:R-:W-:Y:S05]  /*1a30*/  @!P0 BRA `(.L_x_27) ;  /* 0x0000005400cc8947 */ /* 0x002fea0003800000 */
.L_x_26:
[----:B------:R2:W-:Y:S01]  /*1a40*/  @P5 SYNCS.ARRIVE.TRANS64 RZ, [UR7], R3 ;  /* 0x00000003ffff59a7 */ /* 0x0005e20008000007 */
[----:B------:R-:W-:Y:S02]  /*1a50*/  ULOP3.LUT UR4, UR37, 0x2, URZ, 0xfc, !UPT ;  /* 0x0000000225047892 */ /* 0x000fe4000f8efcff */
[----:B------:R-:W-:Y:S02]  /*1a60*/  UIADD3 UR29, UPT, UPT, UR29, 0x1, URZ ;  /* 0x000000011d1d7890 */ /* 0x000fe4000fffe0ff */
[----:B------:R-:W-:Y:S02]  /*1a70*/  UISETP.NE.AND UP0, UPT, UR4, 0x2, UPT ;  /* 0x000000020400788c */ /* 0x000fe4000bf05270 */
[----:B------:R-:W-:-:S07]  /*1a80*/  UISETP.NE.AND UP2, UPT, UR29, 0x1, UPT ;  /* 0x000000011d00788c */ /* 0x000fce000bf45270 */
[----:B------:R-:W-:Y:S05]  /*1a90*/  BRA.U UP0, `(.L_x_28) ;  /* 0x0000000100047547 */ /* 0x000fea000b800000 */
[----:B------:R-:W-:Y:S05]  /*1aa0*/  BPT.TRAP 0x1 ;  /* 0x000000040000795c */ /* 0x000fea0000300000 */
.L_x_28:
[----:B------:R-:W-:Y:S04]  /*1ab0*/  BSSY.RECONVERGENT B0, `(.L_x_29) ;  /* 0x0000003000007945 */ /* 0x000fe80003800200 */
[----:B------:R-:W-:Y:S05]  /*1ac0*/  @!P4 BRA `(.L_x_30) ;  /* 0x000000000004c947 */ /* 0x000fea0003800000 */
[----:B------:R-:W-:Y:S05]  /*1ad0*/  BPT.TRAP 0x1 ;  /* 0x000000040000795c */ /* 0x000fea0000300000 */
.L_x_30:
[----:B------:R-:W-:Y:S05]  /*1ae0*/  BSYNC.RECONVERGENT B0 ;  /* 0x0000000000007941 */ /* 0x000fea0003800200 */
.L_x_29:
[----:B------:R-:W-:Y:S01]  /*1af0*/  UIADD3 UR4, UPT, UPT, UR6, 0x1, URZ ;  /* 0x0000000106047890 */ /* 0x000fe2000fffe0ff */
[----:B------:R-:W-:Y:S01]  /*1b00*/  BSSY.RECONVERGENT B0, `(.L_x_31) ;  /* 0x000003c000007945 */ /* 0x000fe20003800200 */
[----:B------:R-:W-:Y:S02]  /*1b10*/  ELECT P0, URZ, PT ;  /* 0x0000000000ff782f */ /* 0x000fe40003800000 */
[----:B------:R-:W-:-:S04]  /*1b20*/  UISETP.NE.AND UP0, UPT, UR4, 0x6, UPT ;  /* 0x000000060400788c */ /* 0x000fc8000bf05270 */
[----:B------:R-:W-:Y:S02]  /*1b30*/  USEL UR5, URZ, 0x1, UP0 ;  /* 0x00000001ff057887 */ /* 0x000fe40008000000 */
[----:B------:R-:W-:-:S04]  /*1b40*/  USEL UR23, UR4, URZ, UP0 ;  /* 0x000000ff04177287 */ /* 0x000fc80008000000 */
[----:B------:R-:W-:Y:S01]  /*1b50*/  ULEA UR4, UR23, UR21, 0x3 ;  /* 0x0000001517047291 */ /* 0x000fe2000f8e18ff */
[----:B------:R-:W-:-:S04]  /*1b60*/  LOP3.LUT R15, R15, UR5, RZ, 0x3c, !PT ;  /* 0x000000050f0f7c12 */ /* 0x000fc8000f8e3cff */
[----:B-1----:R-:W-:-:S04]  /*1b70*/  SHF.L.U32 R2, R15, 0x1f, RZ ;  /* 0x0000001f0f027819 */ /* 0x002fc800000006ff */
[----:B------:R1:W4:Y:S01]  /*1b80*/  SYNCS.PHASECHK.TRANS64.TRYWAIT P2, [UR4+0x30], R2 ;  /* 0x00003002ff0075a7 */ /* 0x0003220008041104 */
[----:B------:R-:W-:Y:S05]  /*1b90*/  @!P0 BRA `(.L_x_32) ;  /* 0x0000000000c88947 */ /* 0x000fea0003800000 */
[----:B------:R-:W-:Y:S02]  /*1ba0*/  ULEA UR32, UR6, UR21, 0xf ;  /* 0x0000001506207291 */ /* 0x000fe4000f8e78ff */
[----:B------:R-:W-:Y:S02]  /*1bb0*/  UIADD3 UR4, UP1, UPT, UR38, 0x80, URZ ;  /* 0x0000008026047890 */ /* 0x000fe4000ff3e0ff */
[----:B------:R-:W-:Y:S02]  /*1bc0*/  ULEA UR13, UR6, UR21, 0xc ;  /* 0x00000015060d7291 */ /* 0x000fe4000f8e60ff */
[----:B------:R-:W-:Y:S02]  /*1bd0*/  UIADD3 UR14, UP0, UPT, UR38, 0x180, URZ ;  /* 0x00000180260e7890 */ /* 0x000fe4000ff1e0ff */
[----:B------:R-:W-:Y:S02]  /*1be0*/  UIADD3 UR58, UPT, UPT, UR42, -0x80, URZ ;  /* 0xffffff802a3a7890 */ /* 0x000fe4000fffe0ff */
[----:B------:R-:W-:-:S02]  /*1bf0*/  ULOP3.LUT UR57, UR7, 0xfefffff8, URZ, 0xc0, !UPT ;  /* 0xfefffff807397892 */ /* 0x000fc4000f8ec0ff */
[----:B------:R-:W-:Y:S02]  /*1c00*/  UIADD3.X UR5, UPT, UPT, URZ, UR39, URZ, UP1, !UPT ;  /* 0x00000027ff057290 */ /* 0x000fe40008ffe4ff */
[----:B------:R-:W-:Y:S02]  /*1c10*/  UIADD3 UR56, UPT, UPT, UR32, 0x1300, URZ ;  /* 0x0000130020387890 */ /* 0x000fe4000fffe0ff */
[----:B------:R-:W-:Y:S02]  /*1c20*/  UIADD3 UR50, UPT, UPT, UR42, -0x40, URZ ;  /* 0xffffffc02a327890 */ /* 0x000fe4000fffe0ff */
[----:B------:R-:W-:Y:S02]  /*1c30*/  UIADD3 UR48, UPT, UPT, UR32, 0x3300, URZ ;  /* 0x0000330020307890 */ /* 0x000fe4000fffe0ff */
[----:B------:R-:W-:Y:S02]  /*1c40*/  UIADD3 UR40, UPT, UPT, UR32, 0x5300, URZ ;  /* 0x0000530020287890 */ /* 0x000fe4000fffe0ff */
[----:B------:R-:W-:-:S02]  /*1c50*/  UIADD3 UR34, UPT, UPT, UR42, 0x40, URZ ;  /* 0x000000402a227890 */ /* 0x000fc4000fffe0ff */
[----:B------:R-:W-:Y:S02]  /*1c60*/  UIADD3 UR32, UPT, UPT, UR32, 0x7300, URZ ;  /* 0x0000730020207890 */ /* 0x000fe4000fffe0ff */
[----:B------:R-:W-:Y:S02]  /*1c70*/  UIADD3.X UR15, UPT, UPT, URZ, UR39, URZ, UP0, !UPT ;  /* 0x00000027ff0f7290 */ /* 0x000fe400087fe4ff */
[----:B------:R-:W-:Y:S02]  /*1c80*/  UIADD3 UR24, UPT, UPT, UR13, 0x31300, URZ ;  /* 0x000313000d187890 */ /* 0x000fe4000fffe0ff */
[----:B------:R-:W-:Y:S01]  /*1c90*/  UIADD3 UR8, UPT, UPT, UR13, 0x31700, URZ ;  /* 0x000317000d087890 */ /* 0x000fe2000fffe0ff */
[----:B------:R-:W-:Y:S01]  /*1ca0*/  UMOV UR30, 0x0 ;  /* 0x00000000001e7882 */ /* 0x000fe20000000000 */
[----:B------:R-:W-:Y:S01]  /*1cb0*/  UMOV UR31, 0x10000000 ;  /* 0x10000000001f7882 */ /* 0x000fe20000000000 */
[----:B------:R-:W-:Y:S01]  /*1cc0*/  UMOV UR51, UR59 ;  /* 0x0000003b00337c82 */ /* 0x000fe20008000000 */
[----:B------:R-:W-:Y:S01]  /*1cd0*/  UMOV UR52, UR60 ;  /* 0x0000003c00347c82 */ /* 0x000fe20008000000 */
[----:B------:R-:W-:Y:S01]  /*1ce0*/  UMOV UR49, UR57 ;  /* 0x0000003900317c82 */ /* 0x000fe20008000000 */
[----:B------:R-:W-:Y:S01]  /*1cf0*/  UMOV UR43, UR59 ;  /* 0x0000003b002b7c82 */ /* 0x000fe20008000000 */
[----:B------:R-:W-:Y:S01]  /*1d00*/  UMOV UR44, UR60 ;  /* 0x0000003c002c7c82 */ /* 0x000fe20008000000 */
[----:B------:R-:W-:Y:S01]  /*1d10*/  UMOV UR41, UR57 ;  /* 0x0000003900297c82 */ /* 0x000fe20008000000 */
[----:B------:R-:W-:Y:S01]  /*1d20*/  UTMALDG.3D.2CTA [UR56], [UR4], desc[UR30] ;  /* 0x00001e38040075b4 */ /* 0x000fe20008211000 */
[----:B------:R-:W-:Y:S01]  /*1d30*/  UMOV UR35, UR59 ;  /* 0x0000003b00237c82 */ /* 0x000fe20008000000 */
        /* <DEDUP_REMOVED lines=10> */
[----:B------:R-:W-:Y:S01]  /*1de0*/  UIADD3 UR16, UPT, UPT, UR13, 0x31b00, URZ ;  /* 0x00031b000d107890 */ /* 0x000fe2000fffe0ff */
[----:B------:R-:W-:Y:S01]  /*1df0*/  UMOV UR18, UR42 ;  /* 0x0000002a00127c82 */ /* 0x000fe20008000000 */
[----:B------:R-:W-:Y:S01]  /*1e00*/  UMOV UR19, UR27 ;  /* 0x0000001b00137c82 */ /* 0x000fe20008000000 */
[----:B------:R-:W-:Y:S01]  /*1e10*/  UTMALDG.3D.2CTA [UR40], [UR4], desc[UR30] ;  /* 0x00001e28040075b4 */ /* 0x000fe20008211000 */
[----:B------:R-:W-:Y:S01]  /*1e20*/  UMOV UR20, UR60 ;  /* 0x0000003c00147c82 */ /* 0x000fe20008000000 */
[----:B------:R-:W-:Y:S01]  /*1e30*/  UMOV UR17, UR57 ;  /* 0x0000003900117c82 */ /* 0x000fe20008000000 */
[----:B------:R-:W-:Y:S01]  /*1e40*/  UTMALDG.3D.2CTA [UR32], [UR4], desc[UR30] ;  /* 0x00001e20040075b4 */ /* 0x000fe20008211000 */
[----:B------:R-:W-:Y:S01]  /*1e50*/  UTMALDG.3D.2CTA [UR24], [UR14], desc[UR30] ;  /* 0x00001e180e0075b4 */ /* 0x000fe20008211000 */
[----:B------:R2:W-:Y:S01]  /*1e60*/  UTMALDG.3D.2CTA [UR8], [UR14], desc[UR30] ;  /* 0x00001e080e0075b4 */ /* 0x0005e20008211000 */
[----:B------:R1:W-:Y:S01]  /*1e70*/  UTMALDG.3D.2CTA [UR16], [UR14], desc[UR30] ;  /* 0x00001e100e0075b4 */ /* 0x0003e20008211000 */
[----:B--2---:R-:W-:Y:S01]  /*1e80*/  UIADD3 UR8, UPT, UPT, UR13, 0x31f00, URZ ;  /* 0x00031f000d087890 */ /* 0x004fe2000fffe0ff */
[----:B------:R-:W-:-:S08]  /*1e90*/  UMOV UR10, UR34 ;  /* 0x00000022000a7c82 */ /* 0x000fd00008000000 */
[----:B------:R1:W-:Y:S02]  /*1ea0*/  UTMALDG.3D.2CTA [UR8], [UR14], desc[UR30] ;  /* 0x00001e080e0075b4 */ /* 0x0003e40008211000 */
[----:B-1----:R-:W-:Y:S01]  /*1eb0*/  NOP ;  /* 0x0000000000007918 */ /* 0x002fe20000000000 */
.L_x_32:
[----:B------:R-:W-:Y:S05]  /*1ec0*/  BSYNC.RECONVERGENT B0 ;  /* 0x0000000000007941 */ /* 0x000fea0003800200 */
.L_x_31:
[----:B------:R-:W-:Y:S01]  /*1ed0*/  UIADD3 UR42, UPT, UPT, UR42, 0x100, URZ ;  /* 0x000001002a2a7890 */ /* 0x000fe2000fffe0ff */
[----:B------:R-:W-:Y:S01]  /*1ee0*/  UMOV UR6, UR23 ;  /* 0x0000001700067c82 */ /* 0x000fe20008000000 */
[----:B------:R-:W-:Y:S01]  /*1ef0*/  UMOV UR22, UR45 ;  /* 0x0000002d00167c82 */ /* 0x000fe20008000000 */
[----:B------:R-:W-:Y:S09]  /*1f00*/  BRA.U UP2, `(.L_x_33) ;  /* 0xfffffff902b47547 */ /* 0x000ff2000b83ffff */
.L_x_25:
[----:B------:R-:W-:Y:S01]  /*1f10*/  ULEA UR4, UR23, UR21, 0x3 ;  /* 0x0000001517047291 */ /* 0x000fe2000f8e18ff */
[----:B-1----:R-:W-:Y:S01]  /*1f20*/  SHF.L.U32 R2, R15, 0x1f, RZ ;  /* 0x0000001f0f027819 */ /* 0x002fe200000006ff */
[----:B------:R-:W-:Y:S01]  /*1f30*/  @!P1 SYNCS.ARRIVE.TRANS64.A1T0 RZ, [UR21+0x88], RZ ;  /* 0x000088ffffff99a7 */ /* 0x000fe20008100015 */
[----:B------:R-:W-:-:S06]  /*1f40*/  UISETP.GT.AND UP0, UPT, UR53, UR47, UPT ;  /* 0x0000002f3500728c */ /* 0x000fcc000bf04270 */
[----:B------:R1:W1:Y:S03]  /*1f50*/  SYNCS.PHASECHK.TRANS64.TRYWAIT P1, [UR4+0x30], R2 ;  /* 0x00003002ff0075a7 */ /* 0x0002660008021104 */
[----:B------:R-:W-:Y:S05]  /*1f60*/  BRA.U !UP0, `(.L_x_34) ;  /* 0x0000000508507547 */ /* 0x000fea000b800000 */
[----:B------:R-:W-:Y:S01]  /*1f70*/  UIADD3 UR29, UPT, UPT, UR55, UR22, URZ ;  /* 0x00000016371d7290 */ /* 0x000fe2000fffe0ff */
[----:B------:R-:W-:-:S11]  /*1f80*/  UMOV UR6, UR23 ;  /* 0x0000001700067c82 */ /* 0x000fd60008000000 */
.L_x_42:
[----:B------:R-:W-:Y:S01]  /*1f90*/  ULEA UR7, UR6, UR21, 0x3 ;  /* 0x0000001506077291 */ /* 0x000fe2000f8e18ff */
[----:B--2---:R-:W-:Y:S01]  /*1fa0*/  @P5 MOV R3, 0x12000 ;  /* 0x0001200000035802 */ /* 0x004fe20000000f00 */
[----:B-1----:R-:W-:Y:S10]  /*1fb0*/  @P1 BRA `(.L_x_35) ;  /* 0x00000000000c1947 */ /* 0x002ff40003800000 */
[----:B------:R-:W-:-:S04]  /*1fc0*/  SHF.L.U32 R4, R15, 0x1f, RZ ;  /* 0x0000001f0f047819 */ /* 0x000fc800000006ff */
[----:B------:R-:W1:Y:S02]  /*1fd0*/  SYNCS.PHASECHK.TRANS64.TRYWAIT P0, [UR7+0x30], R4 ;  /* 0x00003004ff0075a7 */ /* 0x000e640008001107 */
[----:B-1----:R-:W-:Y:S05]  /*1fe0*/  @!P0 BRA `(.L_x_36) ;  /* 0x0000005000788947 */ /* 0x002fea0003800000 */
.L_x_35:
[----:B------:R2:W-:Y:S01]  /*1ff0*/  @P5 SYNCS.ARRIVE.TRANS64 RZ, [UR7], R3 ;  /* 0x00000003ffff59a7 */ /* 0x0005e20008000007 */
[----:B------:R-:W-:-:S04]  /*2000*/  ULOP3.LUT UR4, UR37, 0x2, URZ, 0xfc, !UPT ;  /* 0x0000000225047892 */ /* 0x000fc8000f8efcff */
[----:B------:R-:W-:-:S09]  /*2010*/  UISETP.NE.AND UP0, UPT, UR4, 0x2, UPT ;  /* 0x000000020400788c */ /* 0x000fd2000bf05270 */
[----:B------:R-:W-:Y:S05]  /*2020*/  BRA.U UP0, `(.L_x_37) ;  /* 0x0000000100047547 */ /* 0x000fea000b800000 */
[----:B------:R-:W-:Y:S05]  /*2030*/  BPT.TRAP 0x1 ;  /* 0x000000040000795c */ /* 0x000fea0000300000 */
.L_x_37:
[----:B------:R-:W-:Y:S04]  /*2040*/  BSSY.RECONVERGENT B0, `(.L_x_38) ;  /* 0x0000003000007945 */ /* 0x000fe80003800200 */
[----:B------:R-:W-:Y:S05]  /*2050*/  @!P4 BRA `(.L_x_39) ;  /* 0x000000000004c947 */ /* 0x000fea0003800000 */
[----:B------:R-:W-:Y:S05]  /*2060*/  BPT.TRAP 0x1 ;  /* 0x000000040000795c */ /* 0x000fea0000300000 */
.L_x_39:
[----:B------:R-:W-:Y:S05]  /*2070*/  BSYNC.RECONVERGENT B0 ;  /* 0x0000000000007941 */ /* 0x000fea0003800200 */
.L_x_38:
        /* <DEDUP_REMOVED lines=9> */
[----:B------:R1:W1:Y:S01]  /*2110*/  SYNCS.PHASECHK.TRANS64.TRYWAIT P1, [UR4+0x30], R2 ;  /* 0x00003002ff0075a7 */ /* 0x0002620008021104 */
[----:B------:R-:W-:Y:S05]  /*2120*/  @!P0 BRA `(.L_x_41) ;  /* 0x0000000000cc8947 */ /* 0x000fea0003800000 */
[----:B------:R-:W-:Y:S02]  /*2130*/  ULEA UR32, UR6, UR21, 0xf ;  /* 0x0000001506207291 */ /* 0x000fe4000f8e78ff */
[----:B------:R-:W-:Y:S02]  /*2140*/  UIADD3 UR4, UP1, UPT, UR38, 0x80, URZ ;  /* 0x0000008026047890 */ /* 0x000fe4000ff3e0ff */
[----:B------:R-:W-:Y:S02]  /*2150*/  USHF.L.U32 UR58, UR22, 0x8, URZ ;  /* 0x00000008163a7899 */ /* 0x000fe400080006ff */
[----:B------:R-:W-:Y:S02]  /*2160*/  ULEA UR13, UR6, UR21, 0xc ;  /* 0x00000015060d7291 */ /* 0x000fe4000f8e60ff */
[----:B------:R-:W-:Y:S02]  /*2170*/  UIADD3 UR14, UP0, UPT, UR38, 0x180, URZ ;  /* 0x00000180260e7890 */ /* 0x000fe4000ff1e0ff */
[----:B------:R-:W-:-:S02]  /*2180*/  ULOP3.LUT UR57, UR7, 0xfefffff8, URZ, 0xc0, !UPT ;  /* 0xfefffff807397892 */ /* 0x000fc4000f8ec0ff */
[----:B------:R-:W-:Y:S02]  /*2190*/  UIADD3.X UR5, UPT, UPT, URZ, UR39, URZ, UP1, !UPT ;  /* 0x00000027ff057290 */ /* 0x000fe40008ffe4ff */
[----:B------:R-:W-:Y:S02]  /*21a0*/  UIADD3 UR56, UPT, UPT, UR32, 0x1300, URZ ;  /* 0x0000130020387890 */ /* 0x000fe4000fffe0ff */
[----:B------:R-:W-:Y:S02]  /*21b0*/  UIADD3 UR50, UPT, UPT, UR58, 0x40, URZ ;  /* 0x000000403a327890 */ /* 0x000fe4000fffe0ff */
[----:B------:R-:W-:Y:S02]  /*21c0*/  UIADD3 UR48, UPT, UPT, UR32, 0x3300, URZ ;  /* 0x0000330020307890 */ /* 0x000fe4000fffe0ff */
[----:B------:R-:W-:Y:S02]  /*21d0*/  UIADD3 UR42, UPT, UPT, UR58, 0x80, URZ ;  /* 0x000000803a2a7890 */ /* 0x000fe4000fffe0ff */
[----:B------:R-:W-:-:S02]  /*21e0*/  UIADD3 UR40, UPT, UPT, UR32, 0x5300, URZ ;  /* 0x0000530020287890 */ /* 0x000fc4000fffe0ff */
[----:B------:R-:W-:Y:S02]  /*21f0*/  UIADD3 UR34, UPT, UPT, UR58, 0xc0, URZ ;  /* 0x000000c03a227890 */ /* 0x000fe4000fffe0ff */
        /* <DEDUP_REMOVED lines=37> */
[----:B--2---:R-:W-:Y:S01]  /*2450*/  NOP ;  /* 0x0000000000007918 */ /* 0x004fe20000000000 */
.L_x_41:
[----:B-1----:R-:W-:Y:S05]  /*2460*/  BSYNC.RECONVERGENT B0 ;  /* 0x0000000000007941 */ /* 0x002fea0003800200 */
.L_x_40:
[----:B------:R-:W-:Y:S01]  /*2470*/  UIADD3 UR22, UPT, UPT, UR22, 0x1, URZ ;  /* 0x0000000116167890 */ /* 0x000fe2000fffe0ff */
[----:B------:R-:W-:-:S03]  /*2480*/  UMOV UR6, UR23 ;  /* 0x0000001700067c82 */ /* 0x000fc60008000000 */
[----:B------:R-:W-:-:S09]  /*2490*/  UISETP.NE.AND UP0, UPT, UR22, UR29, UPT ;  /* 0x0000001d1600728c */ /* 0x000fd2000bf05270 */
[----:B------:R-:W-:Y:S05]  /*24a0*/  BRA.U UP0, `(.L_x_42) ;  /* 0xfffffff900b87547 */ /* 0x000fea000b83ffff */
.L_x_34:
[C---:B-1----:R-:W-:Y:S01]  /*24b0*/  LEA R2, R14.reuse, UR21, 0x3 ;  /* 0x000000150e027c11 */ /* 0x042fe2000f8e18ff */
[----:B------:R-:W-:Y:S01]  /*24c0*/  NOP ;  /* 0x0000000000007918 */ /* 0x000fe20000000000 */
[----:B--2---:R-:W-:Y:S02]  /*24d0*/  SHF.L.U32 R3, R13, 0x1f, RZ ;  /* 0x0000001f0d037819 */ /* 0x004fe400000006ff */
[----:B------:R-:W-:Y:S02]  /*24e0*/  LEA R4, R14, UR21, 0x4 ;  /* 0x000000150e047c11 */ /* 0x000fe4000f8e20ff */
[----:B------:R-:W1:Y:S02]  /*24f0*/  SYNCS.PHASECHK.TRANS64.TRYWAIT P0, [R2+URZ+0x90], R3 ;  /* 0x00009003020075a7 */ /* 0x000e6400080011ff */
[----:B-1----:R-:W-:Y:S05]  /*2500*/  @!P0 BRA `(.L_x_43) ;  /* 0x0000004c00488947 */ /* 0x002fea0003800000 */
.L_x_129:
[----:B------:R-:W4:Y:S01]  /*2510*/  LDS.128 R4, [R4+0x120] ;  /* 0x0001200004047984 */ /* 0x000f220000000c00 */
[----:B------:R-:W-:Y:S01]  /*2520*/  ISETP.GE.AND P0, PT, R22, 0x1, PT ;  /* 0x000000011600780c */ /* 0x000fe20003f06270 */
[----:B-1----:R-:W-:Y:S01]  /*2530*/  VIADD R2, R2, 0xa0 ;  /* 0x000000a002027836 */ /* 0x002fe20000000000 */
[----:B------:R-:W-:Y:S01]  /*2540*/  @!PT LDS RZ, [RZ] ;  /* 0x00000000fffff984 */ /* 0x000fe20000000800 */
[----:B------:R-:W-:Y:S01]  /*2550*/  @!PT LDS RZ, [RZ] ;  /* 0x00000000fffff984 */ /* 0x000fe20000000800 */
[----:B------:R-:W-:Y:S01]  /*2560*/  @!PT LDS RZ, [RZ] ;  /* 0x00000000fffff984 */ /* 0x000fe20000000800 */
[----:B------:R-:W-:Y:S01]  /*2570*/  @!PT LDS RZ, [RZ] ;  /* 0x00000000fffff984 */ /* 0x000fe20000000800 */
[----:B------:R1:W-:Y:S06]  /*2580*/  MEMBAR.ALL.CTA ;  /* 0x0000000000007992 */ /* 0x0003ec0000008000 */
[----:B-1----:R-:W1:Y:S01]  /*2590*/  FENCE.VIEW.ASYNC.S ;  /* 0x00000000000073c6 */ /* 0x002e620000000000 */
[----:B------:R-:W-:-:S04]  /*25a0*/  PRMT R2, RZ, 0x654, R2 ;  /* 0x00000654ff027816 */ /* 0x000fc80000000002 */
[----:B-1----:R1:W-:Y:S01]  /*25b0*/  SYNCS.ARRIVE.TRANS64.RED.A1T0 RZ, [R2+URZ], RZ ;  /* 0x000000ff02ff79a7 */ /* 0x0023e200081004ff */
[----:B----4-:R-:W-:-:S13]  /*25c0*/  LOP3.LUT P2, RZ, R6, 0x1, RZ, 0xc0, !PT ;  /* 0x0000000106ff7812 */ /* 0x010fda000784c0ff */
[----:B------:R-:W-:Y:S01]  /*25d0*/  @P2 SHF.R.U32.HI R3, RZ, 0x10, R5 ;  /* 0x00000010ff032819 */ /* 0x000fe20000011605 */
[----:B------:R-:W-:Y:S01]  /*25e0*/  VOTEU.ANY UP0, P2 ;  /* 0x0000000000ff7886 */ /* 0x000fe20001000100 */
[----:B------:R-:W-:Y:S02]  /*25f0*/  @P2 MOV R10, R4 ;  /* 0x00000004000a2202 */ /* 0x000fe40000000f00 */
[----:B------:R-:W-:Y:S02]  /*2600*/  @P2 R2UR.BROADCAST UR4, R3 ;  /* 0x00000000030422ca */ /* 0x000fe400008e0000 */
[----:B------:R-:W-:-:S11]  /*2610*/  @P2 LOP3.LUT R9, R5, 0xffff, RZ, 0xc0, !PT ;  /* 0x0000ffff05092812 */ /* 0x000fd600078ec0ff */
[----:B------:R-:W-:Y:S01]  /*2620*/  @UP0 UMOV UR60, UR4 ;  /* 0x00000004003c0c82 */ /* 0x000fe20008000000 */
[----:B-1----:R-:W-:Y:S05]  /*2630*/  @!P0 BRA `(.L_x_44) ;  /* 0x0000000000b88947 */ /* 0x002fea0003800000 */
[----:B------:R-:W3:Y:S01]  /*2640*/  LDC.64 R4, c[0x0][0xb18] ;  /* 0x0002c600ff047b82 */ /* 0x000ee20000000a00 */
[----:B------:R-:W-:-:S07]  /*2650*/  ISETP.NE.AND P3, PT, R22, 0x1, PT ;  /* 0x000000011600780c */ /* 0x000fce0003f65270 */
[----:B------:R-:W1:Y:S08]  /*2660*/  LDC.64 R6, c[0x0][0xb10] ;  /* 0x0002c400ff067b82 */ /* 0x000e700000000a00 */
[----:B------:R-:W2:Y:S08]  /*2670*/  LDC R18, c[0x0][0xb20] ;  /* 0x0002c800ff127b82 */ /* 0x000eb00000000800 */
[----:B------:R-:W4:Y:S01]  /*2680*/  LDC R19, c[0x0][0xb0c] ;  /* 0x0002c300ff137b82 */ /* 0x000f220000000800 */
[----:B---3--:R-:W-:Y:S01]  /*2690*/  IMAD.HI.U32 R21, R0, R5, RZ ;  /* 0x0000000500157227 */ /* 0x008fe200078e00ff */
[----:B------:R-:W-:-:S03]  /*26a0*/  ISETP.NE.AND P0, PT, R4, 0x1, PT ;  /* 0x000000010400780c */ /* 0x000fc60003f05270 */
[----:B------:R-:W-:-:S03]  /*26b0*/  IMAD.HI.U32 R5, R9, R5, RZ ;  /* 0x0000000509057227 */ /* 0x000fc600078e00ff */
[----:B------:R-:W3:Y:S01]  /*26c0*/  LDC.64 R2, c[0x0][0xb28] ;  /* 0x0002ca00ff027b82 */ /* 0x000ee20000000a00 */
[----:B-1----:R-:W-:-:S04]  /*26d0*/  IMAD.HI.U32 R23, R8, R6, RZ ;  /* 0x0000000608177227 */ /* 0x002fc800078e00ff */
[----:B------:R-:W-:Y:S01]  /*26e0*/  IMAD.HI.U32 R24, R10, R6, RZ ;  /* 0x000000060a187227 */ /* 0x000fe200078e00ff */
[----:B------:R-:W-:Y:S02]  /*26f0*/  SHF.R.U32.HI R23, RZ, R7, R23 ;  /* 0x00000007ff177219 */ /* 0x000fe40000011617 */
[-C--:B--2---:R-:W-:Y:S02]  /*2700*/  SHF.R.U32.HI R21, RZ, R18.reuse, R21 ;  /* 0x00000012ff157219 */ /* 0x084fe40000011615 */
[----:B------:R-:W-:Y:S02]  /*2710*/  SHF.R.U32.HI R5, RZ, R18, R5 ;  /* 0x00000012ff057219 */ /* 0x000fe40000011605 */
[----:B------:R-:W-:Y:S02]  /*2720*/  SEL R21, R0, R21, !P0 ;  /* 0x0000001500157207 */ /* 0x000fe40004000000 */
[----:B------:R-:W-:Y:S02]  /*2730*/  SHF.R.U32.HI R24, RZ, R7, R24 ;  /* 0x00000007ff187219 */ /* 0x000fe40000011618 */
[----:B----4-:R-:W-:-:S02]  /*2740*/  ISETP.NE.AND P1, PT, R19, 0x1, PT ;  /* 0x000000011300780c */ /* 0x010fc40003f25270 */
[----:B------:R-:W-:Y:S02]  /*2750*/  SEL R5, R9, R5, !P0 ;  /* 0x0000000509057207 */ /* 0x000fe40004000000 */
[----:B------:R-:W-:Y:S02]  /*2760*/  SEL R23, R8, R23, !P1 ;  /* 0x0000001708177207 */ /* 0x000fe40004800000 */
[----:B------:R-:W-:Y:S01]  /*2770*/  SEL R24, R10, R24, !P1 ;  /* 0x000000180a187207 */ /* 0x000fe20004800000 */
[----:B---3--:R-:W-:-:S04]  /*2780*/  IMAD.HI.U32 R20, R21, R2, RZ ;  /* 0x0000000215147227 */ /* 0x008fc800078e00ff */
        /* <DEDUP_REMOVED lines=10> */
[----:B------:R-:W-:-:S04]  /*2830*/  @!P0 IMAD.HI.U32 R7, R24, R2, RZ ;  /* 0x0000000218078227 */ /* 0x000fc800078e00ff */
[----:B------:R-:W-:Y:S01]  /*2840*/  IMAD.MOV R2, RZ, RZ, -R6 ;  /* 0x000000ffff027224 */ /* 0x000fe200078e0a06 */
[----:B------:R-:W-:Y:S02]  /*2850*/  @!P0 SHF.R.U32.HI R3, RZ, R3, R7 ;  /* 0x00000003ff038219 */ /* 0x000fe40000011607 */
[----:B------:R-:W-:Y:S01]  /*2860*/  IADD3 R7, PT, PT, -R5, RZ, RZ ;  /* 0x000000ff05077210 */ /* 0x000fe20007ffe1ff */
[----:B------:R-:W-:Y:S01]  /*2870*/  IMAD R2, R22, R2, R5 ;  /* 0x0000000216027224 */ /* 0x000fe200078e0205 */
        /* <DEDUP_REMOVED lines=10> */
.L_x_44:
[----:B------:R-:W1:Y:S02]  /*2920*/  LDCU UR4, c[0x0][0xb30] ;  /* 0x00016600ff0477ac */ /* 0x000e640008000800 */
[----:B-1----:R-:W-:-:S09]  /*2930*/  UISETP.NE.AND UP0, UPT, UR4, 0x1, UPT ;  /* 0x000000010400788c */ /* 0x002fd2000bf05270 */
[----:B------:R-:W-:Y:S05]  /*2940*/  BRA.U UP0, `(.L_x_45) ;  /* 0x0000000100407547 */ /* 0x000fea000b800000 */
[----:B------:R-:W1:Y:S08]  /*2950*/  LDC.64 R4, c[0x0][0xb10] ;  /* 0x0002c400ff047b82 */ /* 0x000e700000000a00 */
[----:B------:R-:W2:Y:S08]  /*2960*/  LDC.64 R2, c[0x0][0xb18] ;  /* 0x0002c600ff027b82 */ /* 0x000eb00000000a00 */
[----:B------:R-:W4:Y:S08]  /*2970*/  LDC R6, c[0x0][0xb20] ;  /* 0x0002c800ff067b82 */ /* 0x000f300000000800 */
[----:B------:R-:W3:Y:S01]  /*2980*/  LDC R7, c[0x0][0xb0c] ;  /* 0x0002c300ff077b82 */ /* 0x000ee20000000800 */
[----:B-1----:R-:W-:-:S05]  /*2990*/  IMAD.HI.U32 R4, R10, R4, RZ ;  /* 0x000000040a047227 */ /* 0x002fca00078e00ff */
[----:B------:R-:W-:Y:S01]  /*29a0*/  SHF.R.U32.HI R4, RZ, R5, R4 ;  /* 0x00000005ff047219 */ /* 0x000fe20000011604 */
[----:B--2---:R-:W-:Y:S01]  /*29b0*/  IMAD.HI.U32 R3, R9, R3, RZ ;  /* 0x0000000309037227 */ /* 0x004fe200078e00ff */
[----:B------:R-:W-:-:S04]  /*29c0*/  ISETP.NE.AND P0, PT, R2, 0x1, PT ;  /* 0x000000010200780c */ /* 0x000fc80003f05270 */
[----:B----4-:R-:W-:-:S04]  /*29d0*/  SHF.R.U32.HI R3, RZ, R6, R3 ;  /* 0x00000006ff037219 */ /* 0x010fc80000011603 */
[----:B------:R-:W-:Y:S02]  /*29e0*/  SEL R3, R9, R3, !P0 ;  /* 0x0000000309037207 */ /* 0x000fe40004000000 */
[----:B---3--:R-:W-:-:S04]  /*29f0*/  ISETP.NE.AND P1, PT, R7, 0x1, PT ;  /* 0x000000010700780c */ /* 0x008fc80003f25270 */
[----:B------:R-:W-:-:S05]  /*2a00*/  SEL R4, R10, R4, !P1 ;  /* 0x000000040a047207 */ /* 0x000fca0004800000 */
[----:B------:R-:W-:Y:S02]  /*2a10*/  IMAD.IADD R5, R3, 0x1, -R4 ;  /* 0x0000000103057824 */ /* 0x000fe400078e0a04 */
[----:B------:R-:W-:Y:S02]  /*2a20*/  IMAD.IADD R3, R4, 0x1, -R3 ;  /* 0x0000000104037824 */ /* 0x000fe400078e0a03 */
[----:B------:R-:W-:Y:S02]  /*2a30*/  IMAD R10, R5, R7, R10 ;  /* 0x00000007050a7224 */ /* 0x000fe400078e020a */
[----:B------:R-:W-:-:S07]  /*2a40*/  IMAD R9, R3, R2, R9 ;  /* 0x0000000203097224 */ /* 0x000fce00078e0209 */
.L_x_45:
[----:B------:R-:W-:Y:S01]  /*2a50*/  VIADD R14, R14, 0x1 ;  /* 0x000000010e0e7836 */ /* 0x000fe20000000000 */
[----:B------:R-:W-:Y:S01]  /*2a60*/  PLOP3.LUT P1, PT, PT, PT, PT, 0x80, 0x8 ;  /* 0x000000000008781c */ /* 0x000fe20003f2f070 */
[----:B------:R-:W-:Y:S02]  /*2a70*/  IMAD.IADD R47, R10, 0x1, R46 ;  /* 0x000000010a2f7824 */ /* 0x000fe400078e022e */
[----:B------:R-:W-:Y:S01]  /*2a80*/  IMAD.IADD R48, R9, 0x1, R31 ;  /* 0x0000000109307824 */ /* 0x000fe200078e021f */
[----:B------:R-:W-:-:S04]  /*2a90*/  ISETP.NE.AND P0, PT, R14, 0x2, PT ;  /* 0x000000020e00780c */ /* 0x000fc80003f05270 */
[----:B------:R-:W-:Y:S02]  /*2aa0*/  SEL R2, RZ, 0x1, P0 ;  /* 0x00000001ff027807 */ /* 0x000fe40000000000 */
[----:B------:R-:W-:Y:S02]  /*2ab0*/  SEL R14, R14, RZ, P0 ;  /* 0x000000ff0e0e7207 */ /* 0x000fe40000000000 */
[----:B------:R-:W-:Y:S01]  /*2ac0*/  LOP3.LUT R13, R13, R2, RZ, 0x3c, !PT ;  /* 0x000000020d0d7212 */ /* 0x000fe200078e3cff */
[----:B------:R-:W-:Y:S06]  /*2ad0*/  @P2 BRA `(.L_x_46) ;  /* 0xffffffec00302947 */ /* 0x000fec000383ffff */
[----:B------:R-:W-:Y:S01]  /*2ae0*/  UIADD3 UR21, UPT, UPT, UR21, 0x30, URZ ;  /* 0x0000003015157890 */ /* 0x000fe2000fffe0ff */
[----:B------:R-:W-:-:S03]  /*2af0*/  SHF.L.U32 R2, R15, 0x1f, RZ ;  /* 0x0000001f0f027819 */ /* 0x000fc600000006ff */
[----:B------:R-:W-:-:S09]  /*2b00*/  ULEA UR4, UR23, UR21, 0x3 ;  /* 0x0000001517047291 */ /* 0x000fd2000f8e18ff */
[----:B------:R-:W1:Y:S02]  /*2b10*/  SYNCS.PHASECHK.TRANS64.TRYWAIT P0, [UR4], R2 ;  /* 0x00000002ff0075a7 */ /* 0x000e640008001104 */
[----:B-1----:R-:W-:Y:S05]  /*2b20*/  @!P0 BRA `(.L_x_47) ;  /* 0x0000004400d48947 */ /* 0x002fea0003800000 */
.L_x_131:
[----:B------:R-:W-:-:S04]  /*2b30*/  UIADD3 UR4, UPT, UPT, UR23, 0x1, URZ ;  /* 0x0000000117047890 */ /* 0x000fc8000fffe0ff */
[----:B------:R-:W-:-:S04]  /*2b40*/  UISETP.NE.AND UP0, UPT, UR4, 0x6, UPT ;  /* 0x000000060400788c */ /* 0x000fc8000bf05270 */
[----:B------:R-:W-:Y:S02]  /*2b50*/  USEL UR6, URZ, 0x1, UP0 ;  /* 0x00000001ff067887 */ /* 0x000fe40008000000 */
[----:B------:R-:W-:-:S04]  /*2b60*/  USEL UR4, UR4, URZ, UP0 ;  /* 0x000000ff04047287 */ /* 0x000fc80008000000 */
[----:B------:R-:W-:Y:S01]  /*2b70*/  ULEA UR5, UR4, UR21, 0x3 ;  /* 0x0000001504057291 */ /* 0x000fe2000f8e18ff */
[----:B-1----:R-:W-:-:S04]  /*2b80*/  LOP3.LUT R2, R15, UR6, RZ, 0x3c, !PT ;  /* 0x000000060f027c12 */ /* 0x002fc8000f8e3cff */
[----:B------:R-:W-:-:S04]  /*2b90*/  SHF.L.U32 R3, R2, 0x1f, RZ ;  /* 0x0000001f02037819 */ /* 0x000fc800000006ff */
[----:B------:R-:W1:Y:S02]  /*2ba0*/  SYNCS.PHASECHK.TRANS64.TRYWAIT P0, [UR5], R3 ;  /* 0x00000003ff0075a7 */ /* 0x000e640008001105 */
[----:B-1----:R-:W-:Y:S05]  /*2bb0*/  @!P0 BRA `(.L_x_48) ;  /* 0x0000004400c88947 */ /* 0x002fea0003800000 */
.L_x_133:
[----:B------:R-:W-:-:S04]  /*2bc0*/  UIADD3 UR4, UPT, UPT, UR4, 0x1, URZ ;  /* 0x0000000104047890 */ /* 0x000fc8000fffe0ff */
[----:B------:R-:W-:-:S04]  /*2bd0*/  UISETP.NE.AND UP0, UPT, UR4, 0x6, UPT ;  /* 0x000000060400788c */ /* 0x000fc8000bf05270 */
[----:B------:R-:W-:Y:S02]  /*2be0*/  USEL UR6, URZ, 0x1, UP0 ;  /* 0x00000001ff067887 */ /* 0x000fe40008000000 */
[----:B------:R-:W-:-:S04]  /*2bf0*/  USEL UR4, UR4, URZ, UP0 ;  /* 0x000000ff04047287 */ /* 0x000fc80008000000 */
[----:B------:R-:W-:Y:S01]  /*2c00*/  ULEA UR5, UR4, UR21, 0x3 ;  /* 0x0000001504057291 */ /* 0x000fe2000f8e18ff */
[----:B------:R-:W-:-:S04]  /*2c10*/  LOP3.LUT R2, R2, UR6, RZ, 0x3c, !PT ;  /* 0x0000000602027c12 */ /* 0x000fc8000f8e3cff */
[----:B-1----:R-:W-:-:S04]  /*2c20*/  SHF.L.U32 R3, R2, 0x1f, RZ ;  /* 0x0000001f02037819 */ /* 0x002fc800000006ff */
[----:B------:R-:W1:Y:S02]  /*2c30*/  SYNCS.PHASECHK.TRANS64.TRYWAIT P0, [UR5], R3 ;  /* 0x00000003ff0075a7 */ /* 0x000e640008001105 */
[----:B-1----:R-:W-:Y:S05]  /*2c40*/  @!P0 BRA `(.L_x_49) ;  /* 0x0000004400bc8947 */ /* 0x002fea0003800000 */
.L_x_135:
        /* <DEDUP_REMOVED lines=9> */
.L_x_137:
        /* <DEDUP_REMOVED lines=9> */
.L_x_139:
[----:B------:R-:W-:-:S04]  /*2d70*/  UIADD3 UR4, UPT, UPT, UR4, 0x1, URZ ;  /* 0x0000000104047890 */ /* 0x000fc8000fffe0ff */
[----:B------:R-:W-:-:S04]  /*2d80*/  UISETP.NE.AND UP0, UPT, UR4, 0x6, UPT ;  /* 0x000000060400788c */ /* 0x000fc8000bf05270 */
[----:B------:R-:W-:Y:S02]  /*2d90*/  USEL UR5, URZ, 0x1, UP0 ;  /* 0x00000001ff057887 */ /* 0x000fe40008000000 */
[----:B------:R-:W-:-:S04]  /*2da0*/  USEL UR4, UR4, URZ, UP0 ;  /* 0x000000ff04047287 */ /* 0x000fc80008000000 */
[----:B------:R-:W-:Y:S01]  /*2db0*/  ULEA UR4, UR4, UR21, 0x3 ;  /* 0x0000001504047291 */ /* 0x000fe2000f8e18ff */
[----:B------:R-:W-:-:S04]  /*2dc0*/  LOP3.LUT R2, R2, UR5, RZ, 0x3c, !PT ;  /* 0x0000000502027c12 */ /* 0x000fc8000f8e3cff */
[----:B------:R-:W-:Y:S01]  /*2dd0*/  SHF.L.U32 R2, R2, 0x1f, RZ ;  /* 0x0000001f02027819 */ /* 0x000fe200000006ff */
[----:B-1-3--:R-:W-:-:S07]  /*2de0*/  IMAD.U32 R0, RZ, RZ, UR4 ;  /* 0x00000004ff007e24 */ /* 0x00afce000f8e00ff */
.L_x_52:
[----:B-1----:R1:W2:Y:S02]  /*2df0*/  SYNCS.PHASECHK.TRANS64.TRYWAIT P0, [R0+URZ], R2 ;  /* 0x00000002000075a7 */ /* 0x0022a400080011ff */
[----:B--2---:R-:W-:Y:S05]  /*2e00*/  @!P0 NANOSLEEP.SYNCS 0x989680 ;  /* 0x009896800000895d */ /* 0x004fea0003900000 */
[----:B------:R-:W2:Y:S02]  /*2e10*/  @!P0 SYNCS.PHASECHK.TRANS64 P0, [R0+URZ], R2 ;  /* 0x00000002000085a7 */ /* 0x000ea400080010ff */
[----:B--2---:R-:W-:Y:S05]  /*2e20*/  @P0 EXIT ;  /* 0x000000000000094d */ /* 0x004fea0003800000 */
[----:B------:R-:W-:Y:S05]  /*2e30*/  BRA `(.L_x_52) ;  /* 0xfffffffc00ec7947 */ /* 0x000fea000383ffff */
.L_x_22:
[----:B------:R-:W-:-:S04]  /*2e40*/  UISETP.NE.AND UP1, UPT, UR46, URZ, UPT ;  /* 0x000000ff2e00728c */ /* 0x000fc8000bf25270 */
[----:B------:R-:W-:-:S09]  /*2e50*/  UISETP.NE.OR UP1, UPT, UR10, 0x1, UP1 ;  /* 0x000000010a00788c */ /* 0x000fd20008f25670 */
[----:B------:R-:W-:Y:S05]  /*2e60*/  BRA.U UP1, `(.L_x_53) ;  /* 0x00000005014c7547 */ /* 0x000fea000b800000 */
[----:B------:R-:W-:Y:S01]  /*2e70*/  HFMA2 R11, -RZ, RZ, 0, 0 ;  /* 0x00000000ff0b7431 */ /* 0x000fe200000001ff */
[----:B------:R-:W-:Y:S01]  /*2e80*/  ISETP.GE.U32.AND P2, PT, R10, 0x2, PT ;  /* 0x000000020a00780c */ /* 0x000fe20003f46070 */
[----:B------:R-:W-:Y:S01]  /*2e90*/  IMAD.MOV.U32 R12, RZ, RZ, 0x1 ;  /* 0x00000001ff0c7424 */ /* 0x000fe200078e00ff */
[----:B------:R-:W-:Y:S01]  /*2ea0*/  CS2R R8, SRZ ;  /* 0x0000000000087805 */ /* 0x000fe2000001ff00 */
[----:B------:R-:W-:Y:S01]  /*2eb0*/  IMAD.MOV.U32 R3, RZ, RZ, RZ ;  /* 0x000000ffff037224 */ /* 0x000fe200078e00ff */
[----:B------:R-:W-:Y:S01]  /*2ec0*/  UMOV UR6, 0x400 ;  /* 0x0000040000067882 */ /* 0x000fe20000000000 */
[----:B------:R-:W-:Y:S01]  /*2ed0*/  UMOV UR5, URZ ;  /* 0x000000ff00057c82 */ /* 0x000fe20008000000 */
[----:B------:R-:W-:-:S12]  /*2ee0*/  ULEA UR6, UR46, UR6, 0x18 ;  /* 0x000000062e067291 */ /* 0x000fd8000f8ec0ff */
.L_x_57:
[----:B------:R-:W-:Y:S02]  /*2ef0*/  LEA R0, R3, UR6, 0x3 ;  /* 0x0000000603007c11 */ /* 0x000fe4000f8e18ff */
[----:B------:R-:W-:-:S03]  /*2f00*/  SHF.L.U32 R4, R8, 0x1f, RZ ;  /* 0x0000001f08047819 */ /* 0x000fc600000006ff */
[----:B------:R-:W-:Y:S01]  /*2f10*/  VIADD R5, R0, 0x100 ;  /* 0x0000010000057836 */ /* 0x000fe20000000000 */
[----:B------:R-:W1:Y:S02]  /*2f20*/  SYNCS.PHASECHK.TRANS64.TRYWAIT P0, [R0+URZ+0xf0], R4 ;  /* 0x0000f004000075a7 */ /* 0x000e6400080011ff */
[----:B-1----:R-:W-:Y:S05]  /*2f30*/  @!P0 BRA `(.L_x_54) ;  /* 0x0000004400488947 */ /* 0x002fea0003800000 */
.L_x_140:
[----:B------:R-:W-:Y:S01]  /*2f40*/  ULEA UR4, UR5, UR6, 0x3 ;  /* 0x0000000605047291 */ /* 0x000fe2000f8e18ff */
[----:B-1----:R-:W-:Y:S01]  /*2f50*/  PRMT R0, RZ, 0x654, R5 ;  /* 0x00000654ff007816 */ /* 0x002fe20000000005 */
[----:B------:R-:W-:Y:S01]  /*2f60*/  @!P2 IMAD.MOV.U32 R4, RZ, RZ, 0x10 ;  /* 0x00000010ff04a424 */ /* 0x000fe200078e00ff */
[----:B------:R-:W-:Y:S01]  /*2f70*/  SHF.L.U32 R5, R12, 0x1f, RZ ;  /* 0x0000001f0c057819 */ /* 0x000fe200000006ff */
[----:B------:R-:W-:Y:S01]  /*2f80*/  UIADD3 UR7, UPT, UPT, UR4, 0x90, URZ ;  /* 0x0000009004077890 */ /* 0x000fe2000fffe0ff */
[----:B------:R1:W-:Y:S05]  /*2f90*/  SYNCS.ARRIVE.TRANS64.RED.A1T0 RZ, [R0+URZ], RZ ;  /* 0x000000ff00ff79a7 */ /* 0x0003ea00081004ff */
[----:B------:R-:W-:Y:S01]  /*2fa0*/  IMAD.U32 R6, RZ, RZ, UR7 ;  /* 0x00000007ff067e24 */ /* 0x000fe2000f8e00ff */
[----:B------:R-:W2:Y:S04]  /*2fb0*/  SYNCS.PHASECHK.TRANS64.TRYWAIT P0, [UR4+0xa0], R5 ;  /* 0x0000a005ff0075a7 */ /* 0x000ea80008001104 */
[----:B------:R-:W-:Y:S01]  /*2fc0*/  PRMT R6, R10, 0x654, R6 ;  /* 0x000006540a067816 */ /* 0x000fe20000000006 */
[----:B-12---:R-:W-:Y:S06]  /*2fd0*/  @!P0 BRA `(.L_x_55) ;  /* 0x0000004400348947 */ /* 0x006fec0003800000 */
.L_x_142:
[----:B------:R-:W-:Y:S01]  /*2fe0*/  ULEA UR8, UR5, UR6, 0x4 ;  /* 0x0000000605087291 */ /* 0x000fe2000f8e20ff */
[----:B------:R-:W-:Y:S01]  /*2ff0*/  SEL R2, R6, R2, !P2 ;  /* 0x0000000206027207 */ /* 0x000fe20005000000 */
[----:B------:R-:W-:Y:S01]  /*3000*/  UIADD3 UR9, UPT, UPT, UR4, 0x90, URZ ;  /* 0x0000009004097890 */ /* 0x000fe2000fffe0ff */
[----:B-1----:R-:W-:Y:S01]  /*3010*/  LEA R0, R11, UR6, 0x3 ;  /* 0x000000060b007c11 */ /* 0x002fe2000f8e18ff */
[----:B------:R-:W-:Y:S01]  /*3020*/  UIADD3 UR8, UPT, UPT, UR8, 0x120, URZ ;  /* 0x0000012008087890 */ /* 0x000fe2000fffe0ff */
[----:B------:R1:W-:Y:S01]  /*3030*/  @!P2 SYNCS.ARRIVE.TRANS64.RED RZ, [R2+URZ], R4 ;  /* 0x0000000402ffa9a7 */ /* 0x0003e200080004ff */
[----:B------:R-:W-:Y:S01]  /*3040*/  UIADD3 UR4, UPT, UPT, UR5, 0x1, URZ ;  /* 0x0000000105047890 */ /* 0x000fe2000fffe0ff */
[----:B------:R-:W-:-:S03]  /*3050*/  VIADD R3, R3, 0x1 ;  /* 0x0000000103037836 */ /* 0x000fc60000000000 */
[----:B------:R-:W-:Y:S02]  /*3060*/  UISETP.NE.AND UP0, UPT, UR4, 0x2, UPT ;  /* 0x000000020400788c */ /* 0x000fe4000bf05270 */
[----:B------:R-:W-:Y:S01]  /*3070*/  ISETP.NE.AND P0, PT, R3, 0x2, PT ;  /* 0x000000020300780c */ /* 0x000fe20003f05270 */
[----:B------:R-:W-:Y:S06]  /*3080*/  UGETNEXTWORKID.BROADCAST [UR8], [UR9] ;  /* 0x00000000080073ca */ /* 0x000fec0008000100 */
[----:B------:R-:W-:Y:S02]  /*3090*/  USEL UR7, URZ, 0x1, UP0 ;  /* 0x00000001ff077887 */ /* 0x000fe40008000000 */
[----:B------:R-:W-:-:S04]  /*30a0*/  USEL UR5, UR4, URZ, UP0 ;  /* 0x000000ff04057287 */ /* 0x000fc80008000000 */
[----:B------:R-:W-:Y:S02]  /*30b0*/  LOP3.LUT R12, R12, UR7, RZ, 0x3c, !PT ;  /* 0x000000070c0c7c12 */ /* 0x000fe4000f8e3cff */
[----:B-1----:R-:W-:-:S04]  /*30c0*/  SHF.L.U32 R4, R9, 0x1f, RZ ;  /* 0x0000001f09047819 */ /* 0x002fc800000006ff */
[----:B------:R-:W1:Y:S02]  /*30d0*/  SYNCS.PHASECHK.TRANS64.TRYWAIT P1, [R0+URZ+0x90], R4 ;  /* 0x00009004000075a7 */ /* 0x000e6400080211ff */
[----:B-1----:R-:W-:Y:S05]  /*30e0*/  @!P1 BRA `(.L_x_56) ;  /* 0x0000004400089947 */ /* 0x002fea0003800000 */
.L_x_143:
[----:B-1----:R-:W-:Y:S01]  /*30f0*/  LEA R4, R11, UR6, 0x4 ;  /* 0x000000060b047c11 */ /* 0x002fe2000f8e20ff */
[----:B------:R-:W-:Y:S01]  /*3100*/  VIADD R0, R0, 0xa0 ;  /* 0x000000a000007836 */ /* 0x000fe20000000000 */
[----:B------:R-:W-:Y:S01]  /*3110*/  SEL R3, R3, RZ, P0 ;  /* 0x000000ff03037207 */ /* 0x000fe20000000000 */
[----:B------:R-:W-:-:S03]  /*3120*/  VIADD R11, R11, 0x1 ;  /* 0x000000010b0b7836 */ /* 0x000fc60000000000 */
[----:B------:R-:W1:Y:S01]  /*3130*/  LDS.128 R4, [R4+0x120] ;  /* 0x0001200004047984 */ /* 0x000e620000000c00 */
[----:B------:R-:W-:Y:S02]  /*3140*/  PRMT R0, RZ, 0x654, R0 ;  /* 0x00000654ff007816 */ /* 0x000fe40000000000 */
[C---:B------:R-:W-:Y:S01]  /*3150*/  ISETP.NE.AND P1, PT, R11.reuse, 0x2, PT ;  /* 0x000000020b00780c */ /* 0x040fe20003f25270 */
[----:B------:R-:W-:Y:S01]  /*3160*/  @!PT LDS RZ, [RZ] ;  /* 0x00000000fffff984 */ /* 0x000fe20000000800 */
[----:B------:R-:W-:Y:S01]  /*3170*/  @!PT LDS RZ, [RZ] ;  /* 0x00000000fffff984 */ /* 0x000fe20000000800 */
[----:B------:R-:W-:Y:S01]  /*3180*/  @!PT LDS RZ, [RZ] ;  /* 0x00000000fffff984 */ /* 0x000fe20000000800 */
[----:B------:R-:W-:Y:S01]  /*3190*/  @!PT LDS RZ, [RZ] ;  /* 0x00000000fffff984 */ /* 0x000fe20000000800 */
[----:B------:R2:W-:Y:S06]  /*31a0*/  MEMBAR.ALL.CTA ;  /* 0x0000000000007992 */ /* 0x0005ec0000008000 */
[----:B--2---:R-:W2:Y:S01]  /*31b0*/  FENCE.VIEW.ASYNC.S ;  /* 0x00000000000073c6 */ /* 0x004ea20000000000 */
[----:B------:R-:W-:Y:S01]  /*31c0*/  SEL R11, R11, RZ, P1 ;  /* 0x000000ff0b0b7207 */ /* 0x000fe20000800000 */
[----:B--2---:R2:W-:Y:S01]  /*31d0*/  SYNCS.ARRIVE.TRANS64.RED.A1T0 RZ, [R0+URZ], RZ ;  /* 0x000000ff00ff79a7 */ /* 0x0045e200081004ff */
[----:B-1----:R-:W-:-:S02]  /*31e0*/  LOP3.LUT P3, RZ, R6, 0x1, RZ, 0xc0, !PT ;  /* 0x0000000106ff7812 */ /* 0x002fc4000786c0ff */
[----:B------:R-:W-:-:S04]  /*31f0*/  SEL R4, RZ, 0x1, P1 ;  /* 0x00000001ff047807 */ /* 0x000fc80000800000 */
[----:B------:R-:W-:Y:S02]  /*3200*/  LOP3.LUT R9, R9, R4, RZ, 0x3c, !PT ;  /* 0x0000000409097212 */ /* 0x000fe400078e3cff */
[----:B--2---:R-:W-:-:S04]  /*3210*/  SEL R0, RZ, 0x1, P0 ;  /* 0x00000001ff007807 */ /* 0x004fc80000000000 */
[----:B------:R-:W-:Y:S01]  /*3220*/  LOP3.LUT R8, R8, R0, RZ, 0x3c, !PT ;  /* 0x0000000008087212 */ /* 0x000fe200078e3cff */
[----:B------:R-:W-:Y:S06]  /*3230*/  @P3 BRA `(.L_x_57) ;  /* 0xfffffffc002c3947 */ /* 0x000fec000383ffff */
[----:B------:R-:W-:Y:S01]  /*3240*/  ULEA UR4, UR5, UR6, 0x3 ;  /* 0x0000000605047291 */ /* 0x000fe2000f8e18ff */
[----:B------:R-:W-:-:S08]  /*3250*/  SHF.L.U32 R2, R12, 0x1f, RZ ;  /* 0x0000001f0c027819 */ /* 0x000fd000000006ff */
[----:B------:R-:W1:Y:S02]  /*3260*/  SYNCS.PHASECHK.TRANS64 P0, [UR4+0xa0], R2 ;  /* 0x0000a002ff0075a7 */ /* 0x000e640008001004 */
[----:B-1----:R-:W-:Y:S05]  /*3270*/  @P0 BRA `(.L_x_58) ;  /* 0x0000000000080947 */ /* 0x002fea0003800000 */
[----:B------:R-:W1:Y:S02]  /*3280*/  SYNCS.PHASECHK.TRANS64.TRYWAIT P0, [UR4+0xa0], R2 ;  /* 0x0000a002ff0075a7 */ /* 0x000e640008001104 */
[----:B-1----:R-:W-:Y:S05]  /*3290*/  @!P0 BRA `(.L_x_59) ;  /* 0x0000004000b08947 */ /* 0x002fea0003800000 */
.L_x_58:
[----:B------:R-:W-:-:S04]  /*32a0*/  UIADD3 UR7, UPT, UPT, UR5, 0x1, URZ ;  /* 0x0000000105077890 */ /* 0x000fc8000fffe0ff */
[----:B------:R-:W-:-:S04]  /*32b0*/  UISETP.NE.AND UP0, UPT, UR7, 0x2, UPT ;  /* 0x000000020700788c */ /* 0x000fc8000bf05270 */
[----:B------:R-:W-:Y:S02]  /*32c0*/  USEL UR8, URZ, 0x1, UP0 ;  /* 0x00000001ff087887 */ /* 0x000fe40008000000 */
[----:B------:R-:W-:-:S04]  /*32d0*/  USEL UR7, UR7, URZ, UP0 ;  /* 0x000000ff07077287 */ /* 0x000fc80008000000 */
[----:B------:R-:W-:Y:S01]  /*32e0*/  ULEA UR7, UR7, UR6, 0x3 ;  /* 0x0000000607077291 */ /* 0x000fe2000f8e18ff */
[----:B-1----:R-:W-:-:S04]  /*32f0*/  LOP3.LUT R2, R12, UR8, RZ, 0x3c, !PT ;  /* 0x000000080c027c12 */ /* 0x002fc8000f8e3cff */
[----:B------:R-:W-:-:S04]  /*3300*/  SHF.L.U32 R0, R2, 0x1f, RZ ;  /* 0x0000001f02007819 */ /* 0x000fc800000006ff */
[----:B------:R-:W1:Y:S02]  /*3310*/  SYNCS.PHASECHK.TRANS64 P0, [UR7+0xa0], R0 ;  /* 0x0000a000ff0075a7 */ /* 0x000e640008001007 */
[----:B-1----:R-:W-:Y:S05]  /*3320*/  @P0 EXIT ;  /* 0x000000000000094d */ /* 0x002fea0003800000 */
[----:B------:R-:W-:Y:S02]  /*3330*/  SHF.L.U32 R2, R2, 0x1f, RZ ;  /* 0x0000001f02027819 */ /* 0x000fe400000006ff */
[----:B------:R-:W-:-:S07]  /*3340*/  MOV R0, UR7 ;  /* 0x0000000700007c02 */ /* 0x000fce0008000f00 */
.L_x_60:
[----:B-1----:R1:W2:Y:S02]  /*3350*/  SYNCS.PHASECHK.TRANS64.TRYWAIT P0, [R0+URZ+0xa0], R2 ;  /* 0x0000a002000075a7 */ /* 0x0022a400080011ff */
[----:B--2---:R-:W-:Y:S05]  /*3360*/  @!P0 NANOSLEEP.SYNCS 0x989680 ;  /* 0x009896800000895d */ /* 0x004fea0003900000 */
[----:B------:R-:W2:Y:S02]  /*3370*/  @!P0 SYNCS.PHASECHK.TRANS64 P0, [R0+URZ+0xa0], R2 ;  /* 0x0000a002000085a7 */ /* 0x000ea400080010ff */
[----:B--2---:R-:W-:Y:S05]  /*3380*/  @P0 EXIT ;  /* 0x000000000000094d */ /* 0x004fea0003800000 */
[----:B------:R-:W-:Y:S05]  /*3390*/  BRA `(.L_x_60) ;  /* 0xfffffffc00ec7947 */ /* 0x000fea000383ffff */
.L_x_53:
[----:B------:R-:W-:Y:S05]  /*33a0*/  BRA.U UP4, `(.L_x_61) ;  /* 0x00000019045c7547 */ /* 0x000fea000b800000 */
[----:B------:R-:W-:Y:S01]  /*33b0*/  UMOV UR4, 0x40 ;  /* 0x0000004000047882 */ /* 0x000fe20000000000 */
[----:B------:R-:W-:Y:S01]  /*33c0*/  NOP ;  /* 0x0000000000007918 */ /* 0x000fe20000000000 */
[----:B------:R-:W-:Y:S01]  /*33d0*/  ULEA UR5, UR46, UR4, 0x18 ;  /* 0x000000042e057291 */ /* 0x000fe2000f8ec0ff */
[----:B------:R-:W-:Y:S02]  /*33e0*/  UMOV UR6, 0x400 ;  /* 0x0000040000067882 */ /* 0x000fe40000000000 */
[----:B------:R-:W-:-:S06]  /*33f0*/  ULEA UR6, UR46, UR6, 0x18 ;  /* 0x000000062e067291 */ /* 0x000fcc000f8ec0ff */
[----:B------:R-:W1:Y:S02]  /*3400*/  LDS.U8 R2, [UR5+0x1c] ;  /* 0x00001c05ff027984 */ /* 0x000e640008000000 */
[----:B-1----:R-:W-:-:S13]  /*3410*/  ISETP.NE.AND P0, PT, R2, RZ, PT ;  /* 0x000000ff0200720c */ /* 0x002fda0003f05270 */
[----:B------:R-:W-:Y:S05]  /*3420*/  @P0 BRA `(.L_x_62) ;  /* 0x0000000400180947 */ /* 0x000fea0003800000 */
[----:B------:R-:W-:Y:S01]  /*3430*/  R2UR UR4, R12 ;  /* 0x000000000c0472ca */ /* 0x000fe200000e0000 */
[----:B------:R-:W-:-:S12]  /*3440*/  UIADD3 UR7, UPT, UPT, UR5, 0x8, URZ ;  /* 0x0000000805077890 */ /* 0x000fd8000fffe0ff */
[----:B------:R-:W-:-:S09]  /*3450*/  UISETP.NE.U32.AND UP0, UPT, UR4, 0x1, UPT ;  /* 0x000000010400788c */ /* 0x000fd2000bf05070 */
[----:B------:R-:W-:Y:S05]  /*3460*/  BRA.U !UP0, `(.L_x_63) ;  /* 0x0000000108a47547 */ /* 0x000fea000b800000 */
[----:B------:R-:W-:Y:S01]  /*3470*/  ELECT P0, URZ, PT ;  /* 0x0000000000ff782f */ /* 0x000fe20003800000 */
[----:B------:R-:W-:-:S12]  /*3480*/  BSSY B0, `(.L_x_63) ;  /* 0x0000027000007945 */ /* 0x000fd80003800000 */
[----:B------:R-:W-:Y:S05]  /*3490*/  @!P0 BRA `(.L_x_64) ;  /* 0x0000000000948947 */ /* 0x000fea0003800000 */
[----:B------:R-:W-:-:S05]  /*34a0*/  UMOV UR4, 0x10 ;  /* 0x0000001000047882 */ /* 0x000fca0000000000 */
[----:B------:R-:W-:Y:S04]  /*34b0*/  DEPBAR.LE SB1, 0x36 ;  /* 0x00009d800000791a */ /* 0x000fe80000000000 */
[----:B------:R-:W1:Y:S02]  /*34c0*/  UTCATOMSWS.2CTA.FIND_AND_SET.ALIGN UP1, UR4, UR4 ;  /* 0x00000004000475e3 */ /* 0x000e640008220800 */
[----:B-1----:R-:W-:Y:S01]  /*34d0*/  MOV R10, UR4 ;  /* 0x00000004000a7c02 */ /* 0x002fe20008000f00 */
[----:B------:R-:W-:Y:S06]  /*34e0*/  BRA.U UP1, `(.L_x_65) ;  /* 0x0000000101187547 */ /* 0x000fec000b800000 */
.L_x_66:
[----:B------:R-:W-:Y:S05]  /*34f0*/  NANOSLEEP 0x64 ;  /* 0x000000640000795d */ /* 0x000fea0003800000 */
[----:B------:R-:W-:-:S05]  /*3500*/  UMOV UR4, 0x10 ;  /* 0x0000001000047882 */ /* 0x000fca0000000000 */
[----:B------:R-:W-:Y:S04]  /*3510*/  DEPBAR.LE SB1, 0x36 ;  /* 0x00009d800000791a */ /* 0x000fe80000000000 */
[----:B------:R-:W1:Y:S02]  /*3520*/  UTCATOMSWS.2CTA.FIND_AND_SET.ALIGN UP1, UR4, UR4 ;  /* 0x00000004000475e3 */ /* 0x000e640008220800 */
[----:B-1----:R-:W-:Y:S01]  /*3530*/  MOV R10, UR4 ;  /* 0x00000004000a7c02 */ /* 0x002fe20008000f00 */
[----:B------:R-:W-:Y:S05]  /*3540*/  BRA.U !UP1, `(.L_x_66) ;  /* 0xfffffffd09e87547 */ /* 0x000fea000b83ffff */
.L_x_65:
[----:B------:R-:W1:Y:S01]  /*3550*/  LDS R5, [UR5+0x10] ;  /* 0x00001005ff057984 */ /* 0x000e620008000800 */
[----:B------:R-:W-:Y:S01]  /*3560*/  R2UR UR4, R11 ;  /* 0x000000000b0472ca */ /* 0x000fe200000e0000 */
[----:B------:R-:W-:-:S04]  /*3570*/  IMAD.U32 R3, RZ, RZ, UR6 ;  /* 0x00000006ff037e24 */ /* 0x000fc8000f8e00ff */
[----:B------:R-:W-:-:S08]  /*3580*/  VIADD R3, R3, 0x140 ;  /* 0x0000014003037836 */ /* 0x000fd00000000000 */
[----:B------:R-:W-:Y:S02]  /*3590*/  MOV R2, UR4 ;  /* 0x0000000400027c02 */ /* 0x000fe40008000f00 */
[----:B-1----:R-:W-:-:S04]  /*35a0*/  SHF.L.U32 R5, R5, 0x1f, RZ ;  /* 0x0000001f05057819 */ /* 0x002fc800000006ff */
[----:B------:R-:W1:Y:S02]  /*35b0*/  SYNCS.PHASECHK.TRANS64.TRYWAIT P0, [UR5+0x8], R5 ;  /* 0x00000805ff0075a7 */ /* 0x000e640008001105 */
[----:B-1----:R-:W-:Y:S05]  /*35c0*/  @P0 BRA `(.L_x_67) ;  /* 0x0000000000080947 */ /* 0x002fea0003800000 */
[----:B------:R-:W1:Y:S02]  /*35d0*/  SYNCS.PHASECHK.TRANS64.TRYWAIT P0, [UR5+0x8], R5 ;  /* 0x00000805ff0075a7 */ /* 0x000e640008001105 */
[----:B-1----:R-:W-:Y:S05]  /*35e0*/  @!P0 BRA `(.L_x_68) ;  /* 0x0000003c00f48947 */ /* 0x002fea0003800000 */
.L_x_67:
[----:B------:R-:W-:Y:S01]  /*35f0*/  R2UR UR4, R11 ;  /* 0x000000000b0472ca */ /* 0x000fe200000e0000 */
[----:B-1----:R-:W-:Y:S02]  /*3600*/  HFMA2 R4, -RZ, RZ, 0, 5.9604644775390625e-08 ;  /* 0x00000001ff047431 */ /* 0x002fe400000001ff */
[----:B------:R-:W-:Y:S01]  /*3610*/  IMAD.MOV.U32 R7, RZ, RZ, 0xffff ;  /* 0x0000ffffff077424 */ /* 0x000fe200078e00ff */
[----:B------:R-:W-:Y:S01]  /*3620*/  PRMT R2, R2, 0x654, R3 ;  /* 0x0000065402027816 */ /* 0x000fe20000000003 */
[----:B------:R-:W-:Y:S02]  /*3630*/  IMAD.MOV.U32 R5, RZ, RZ, 0x4 ;  /* 0x00000004ff057424 */ /* 0x000fe400078e00ff */
[----:B------:R-:W-:Y:S01]  /*3640*/  IMAD.SHL.U32 R9, R10, 0x20, RZ ;  /* 0x000000200a097824 */ /* 0x000fe200078e00ff */
[-C--:B------:R-:W-:Y:S02]  /*3650*/  SHF.L.U32 R7, R7, R10.reuse, RZ ;  /* 0x0000000a07077219 */ /* 0x080fe400000006ff */
[----:B------:R-:W-:-:S03]  /*3660*/  SHF.L.U32 R6, R4, R10, RZ ;  /* 0x0000000a04067219 */ /* 0x000fc600000006ff */
[----:B------:R-:W-:-:S06]  /*3670*/  UPRMT UR4, UR4, 0x654, UR7 ;  /* 0x0000065404047896 */ /* 0x000fcc0008000007 */
[----:B------:R-:W-:-:S03]  /*3680*/  MOV R3, UR4 ;  /* 0x0000000400037c02 */ /* 0x000fc60008000f00 */
[----:B------:R1:W-:Y:S01]  /*3690*/  SYNCS.ARRIVE.TRANS64.RED RZ, [UR4], R5 ;  /* 0x00000005ffff79a7 */ /* 0x0003e20008000404 */
[----:B------:R1:W-:Y:S04]  /*36a0*/  STS [UR6+0x140], R9 ;  /* 0x00014009ff007988 */ /* 0x0003e80008000806 */
[----:B------:R1:W-:Y:S04]  /*36b0*/  STAS [R2.64], R10 ;  /* 0x0000000a02007dbd */ /* 0x0003e8000c0008ff */
[----:B------:R1:W-:Y:S04]  /*36c0*/  ATOMS.OR RZ, [UR5+0x14], R7 ;  /* 0x00001407ffff798c */ /* 0x0003e8000b000005 */
[----:B------:R1:W-:Y:S04]  /*36d0*/  ATOMS.OR RZ, [UR5+0x18], R6 ;  /* 0x00001806ffff798c */ /* 0x0003e8000b000005 */
[----:B------:R1:W-:Y:S02]  /*36e0*/  ATOMS.XOR RZ, [UR5+0x10], R4 ;  /* 0x00001004ffff798c */ /* 0x0003e4000b800005 */
.L_x_64:
[----:B------:R-:W-:Y:S05]  /*36f0*/  BSYNC B0 ;  /* 0x0000000000007941 */ /* 0x000fea0003800000 */
.L_x_63:
[----:B------:R-:W-:Y:S05]  /*3700*/  BRA.U UP0, `(.L_x_69) ;  /* 0x0000000100707547 */ /* 0x000fea000b800000 */
[----:B------:R-:W-:-:S03]  /*3710*/  UMOV UR4, 0xffffffff ;  /* 0xffffffff00047882 */ /* 0x000fc60000000000 */
[----:B------:R-:W-:Y:S05]  /*3720*/  BRA.DIV UR4, `(.L_x_70) ;  /* 0x0000003e04bc7947 */ /* 0x000fea000b800000 */
[----:B------:R-:W-:-:S13]  /*3730*/  ELECT P6, URZ, PT ;  /* 0x0000000000ff782f */ /* 0x000fda00038c0000 */
.L_x_147:
[----:B------:R-:W-:Y:S05]  /*3740*/  @!P6 BRA `(.L_x_69) ;  /* 0x000000000060e947 */ /* 0x000fea0003800000 */
[----:B-1----:R-:W1:Y:S02]  /*3750*/  LDS R3, [UR5+0x10] ;  /* 0x00001005ff037984 */ /* 0x002e640008000800 */
[----:B-1----:R-:W-:-:S04]  /*3760*/  SHF.L.U32 R3, R3, 0x1f, RZ ;  /* 0x0000001f03037819 */ /* 0x002fc800000006ff */
[----:B------:R-:W1:Y:S02]  /*3770*/  SYNCS.PHASECHK.TRANS64.TRYWAIT P0, [UR5+0x8], R3 ;  /* 0x00000803ff0075a7 */ /* 0x000e640008001105 */
[----:B-1----:R-:W-:Y:S05]  /*3780*/  @P0 BRA `(.L_x_71) ;  /* 0x0000000000080947 */ /* 0x002fea0003800000 */
[----:B------:R-:W1:Y:S02]  /*3790*/  SYNCS.PHASECHK.TRANS64.TRYWAIT P0, [UR5+0x8], R3 ;  /* 0x00000803ff0075a7 */ /* 0x000e640008001105 */
[----:B-1----:R-:W-:Y:S05]  /*37a0*/  @!P0 BRA `(.L_x_72) ;  /* 0x0000003c00bc8947 */ /* 0x002fea0003800000 */
.L_x_71:
[----:B------:R-:W2:Y:S01]  /*37b0*/  LDS R5, [UR6+0x140] ;  /* 0x00014006ff057984 */ /* 0x000ea20008000800 */
[----:B------:R-:W-:Y:S01]  /*37c0*/  R2UR UR4, R11 ;  /* 0x000000000b0472ca */ /* 0x000fe200000e0000 */
[----:B-1----:R-:W-:Y:S02]  /*37d0*/  IMAD.MOV.U32 R3, RZ, RZ, 0xffff ;  /* 0x0000ffffff037424 */ /* 0x002fe400078e00ff */
[----:B------:R-:W-:-:S10]  /*37e0*/  IMAD.MOV.U32 R2, RZ, RZ, 0x1 ;  /* 0x00000001ff027424 */ /* 0x000fd400078e00ff */
[----:B------:R-:W-:Y:S01]  /*37f0*/  UPRMT UR4, UR4, 0x654, UR7 ;  /* 0x0000065404047896 */ /* 0x000fe20008000007 */
[----:B--2---:R-:W-:Y:S01]  /*3800*/  IMAD.SHL.U32 R4, R5, 0x20, RZ ;  /* 0x0000002005047824 */ /* 0x004fe200078e00ff */
[-C--:B------:R-:W-:Y:S02]  /*3810*/  SHF.L.U32 R3, R3, R5.reuse, RZ ;  /* 0x0000000503037219 */ /* 0x080fe400000006ff */
[----:B------:R-:W-:Y:S02]  /*3820*/  SHF.L.U32 R5, R2, R5, RZ ;  /* 0x0000000502057219 */ /* 0x000fe400000006ff */
[----:B------:R2:W-:Y:S04]  /*3830*/  STS [UR6+0x140], R4 ;  /* 0x00014004ff007988 */ /* 0x0005e80008000806 */
[----:B------:R2:W-:Y:S04]  /*3840*/  ATOMS.OR RZ, [UR5+0x14], R3 ;  /* 0x00001403ffff798c */ /* 0x0005e8000b000005 */
[----:B------:R2:W-:Y:S01]  /*3850*/  ATOMS.OR RZ, [UR5+0x18], R5 ;  /* 0x00001805ffff798c */ /* 0x0005e2000b000005 */
[----:B------:R-:W-:Y:S03]  /*3860*/  SYNCS.ARRIVE.TRANS64.RED.A1T0 RZ, [UR4], RZ ;  /* 0x000000ffffff79a7 */ /* 0x000fe60008100404 */
[----:B------:R2:W-:Y:S01]  /*3870*/  ATOMS.XOR RZ, [UR5+0x10], R2 ;  /* 0x00001002ffff798c */ /* 0x0005e2000b800005 */
[----:B------:R-:W-:Y:S05]  /*3880*/  BRA `(.L_x_69) ;  /* 0x0000000000107947 */ /* 0x000fea0003800000 */
.L_x_62:
[----:B------:R-:W-:-:S05]  /*3890*/  MOV R2, 0xffffffff ;  /* 0xffffffff00027802 */ /* 0x000fca0000000f00 */
[----:B------:R1:W-:Y:S02]  /*38a0*/  STS [UR6+0x140], R2 ;  /* 0x00014002ff007988 */ /* 0x0003e40008000806 */
[----:B-1----:R-:W-:Y:S02]  /*38b0*/  MOV R2, 0x38d0 ;  /* 0x000038d000027802 */ /* 0x002fe40000000f00 */
[----:B-----5:R-:W-:Y:S05]  /*38c0*/  CALL.REL.NOINC `($__internal_1_$__cuda_sm10x_tcgen05_guardrail_trap_phase_invalid_during_alloc) ;  /* 0x0000004000d87944 */ /* 0x020fea0003c00000 */
.L_x_69:
[----:B------:R-:W-:Y:S05]  /*38d0*/  WARPSYNC.ALL ;  /* 0x0000000000007948 */ /* 0x000fea0003800000 */
[----:B------:R-:W3:Y:S01]  /*38e0*/  S2UR UR4, SR_CgaCtaId ;  /* 0x00000000000479c3 */ /* 0x000ee20000008800 */
[----:B------:R-:W-:Y:S01]  /*38f0*/  UMOV UR62, 0x400 ;  /* 0x00000400003e7882 */ /* 0x000fe20000000000 */
[----:B------:R-:W4:Y:S01]  /*3900*/  LDCU UR7, c[0x0][0x38c] ;  /* 0x00007180ff0777ac */ /* 0x000f220008000800 */
[----:B------:R-:W-:Y:S01]  /*3910*/  LOP3.LUT R0, R0, 0xffff, RZ, 0xc0, !PT ;  /* 0x0000ffff00007812 */ /* 0x000fe200078ec0ff */
[----:B-1----:R-:W-:Y:S01]  /*3920*/  IMAD.MOV.U32 R10, RZ, RZ, 0x1 ;  /* 0x00000001ff0a7424 */ /* 0x002fe200078e00ff */
[----:B------:R-:W-:Y:S01]  /*3930*/  R2UR UR5, R12 ;  /* 0x000000000c0572ca */ /* 0x000fe200000e0000 */
[----:B------:R-:W-:Y:S01]  /*3940*/  UMOV UR9, URZ ;  /* 0x000000ff00097c82 */ /* 0x000fe20008000000 */
[----:B------:R-:W-:Y:S01]  /*3950*/  LOP3.LUT R8, R8, 0xffff, RZ, 0xc0, !PT ;  /* 0x0000ffff08087812 */ /* 0x000fe200078ec0ff */
[----:B------:R-:W-:Y:S01]  /*3960*/  UMOV UR60, URZ ;  /* 0x000000ff003c7c82 */ /* 0x000fe20008000000 */
[----:B------:R-:W-:Y:S01]  /*3970*/  UMOV UR76, 0x0 ;  /* 0x00000000004c7882 */ /* 0x000fe20000000000 */
[----:B------:R-:W-:Y:S01]  /*3980*/  UMOV UR77, 0x8040010 ;  /* 0x08040010004d7882 */ /* 0x000fe20000000000 */
[----:B------:R-:W-:-:S02]  /*3990*/  R2UR UR65, R8 ;  /* 0x00000000084172ca */ /* 0x000fc400000e0000 */
[----:B------:R-:W-:Y:S01]  /*39a0*/  CS2R R8, SRZ ;  /* 0x0000000000087805 */ /* 0x000fe2000001ff00 */
[----:B------:R-:W-:Y:S01]  /*39b0*/  UMOV UR74, 0x0 ;  /* 0x00000000004a7882 */ /* 0x000fe20000000000 */
[----:B------:R-:W-:Y:S01]  /*39c0*/  UMOV UR75, 0x8040010 ;  /* 0x08040010004b7882 */ /* 0x000fe20000000000 */
[----:B------:R-:W-:Y:S01]  /*39d0*/  UMOV UR72, 0x0 ;  /* 0x0000000000487882 */ /* 0x000fe20000000000 */
[----:B------:R-:W-:Y:S01]  /*39e0*/  UMOV UR73, 0x8040010 ;  /* 0x0804001000497882 */ /* 0x000fe20000000000 */
[----:B------:R-:W-:Y:S01]  /*39f0*/  UMOV UR70, 0x0 ;  /* 0x0000000000467882 */ /* 0x000fe20000000000 */
[----:B------:R-:W-:Y:S02]  /*3a00*/  UISETP.NE.AND UP2, UPT, UR5, URZ, UPT ;  /* 0x000000ff0500728c */ /* 0x000fe4000bf45270 */
[----:B----4-:R-:W-:Y:S01]  /*3a10*/  UIADD3 UR7, UPT, UPT, UR7, 0xff, URZ ;  /* 0x000000ff07077890 */ /* 0x010fe2000fffe0ff */
[----:B------:R-:W-:Y:S01]  /*3a20*/  UMOV UR71, 0x8040010 ;  /* 0x0804001000477882 */ /* 0x000fe20000000000 */
[----:B------:R-:W-:Y:S01]  /*3a30*/  UMOV UR68, 0x0 ;  /* 0x0000000000447882 */ /* 0x000fe20000000000 */
[----:B---3--:R-:W-:Y:S01]  /*3a40*/  ULEA UR62, UR4, UR62, 0x18 ;  /* 0x0000003e043e7291 */ /* 0x008fe2000f8ec0ff */
[----:B------:R-:W-:-:S02]  /*3a50*/  UMOV UR69, 0x8040010 ;  /* 0x0804001000457882 */ /* 0x000fc40000000000 */
[----:B------:R-:W-:Y:S01]  /*3a60*/  UMOV UR4, URZ ;  /* 0x000000ff00047c82 */ /* 0x000fe20008000000 */
[----:B------:R-:W-:Y:S01]  /*3a70*/  UIADD3 UR6, UPT, UPT, UR62, 0x1300, URZ ;  /* 0x000013003e067890 */ /* 0x000fe2000fffe0ff */
[----:B--2---:R-:W-:Y:S01]  /*3a80*/  IMAD.U32 R2, RZ, RZ, UR4 ;  /* 0x00000004ff027e24 */ /* 0x004fe2000f8e00ff */
[----:B------:R-:W-:Y:S02]  /*3a90*/  USHF.R.S32.HI UR4, URZ, 0x1f, UR7 ;  /* 0x0000001fff047899 */ /* 0x000fe40008011407 */
[----:B------:R-:W-:Y:S02]  /*3aa0*/  UIADD3 UR5, UPT, UPT, UR62, 0x31300, URZ ;  /* 0x000313003e057890 */ /* 0x000fe4000fffe0ff */
[----:B------:R-:W-:Y:S02]  /*3ab0*/  ULEA.HI UR4, UR4, UR7, URZ, 0x8 ;  /* 0x0000000704047291 */ /* 0x000fe4000f8f40ff */
[----:B------:R-:W-:Y:S02]  /*3ac0*/  USHF.R.U32.HI UR6, URZ, 0x4, UR6 ;  /* 0x00000004ff067899 */ /* 0x000fe40008011606 */
[----:B------:R-:W-:-:S02]  /*3ad0*/  USHF.R.S32.HI UR8, URZ, 0x8, UR4 ;  /* 0x00000008ff087899 */ /* 0x000fc40008011404 */
[----:B------:R-:W-:Y:S01]  /*3ae0*/  USHF.R.U32.HI UR5, URZ, 0x4, UR5 ;  /* 0x00000004ff057899 */ /* 0x000fe20008011605 */
[----:B------:R-:W-:Y:S01]  /*3af0*/  R2UR UR4, R0 ;  /* 0x00000000000472ca */ /* 0x000fe200000e0000 */
[----:B------:R-:W-:Y:S02]  /*3b00*/  UISETP.LT.AND UP0, UPT, UR8, 0x1, UPT ;  /* 0x000000010800788c */ /* 0x000fe4000bf01270 */
[----:B------:R-:W-:Y:S01]  /*3b10*/  ULOP3.LUT UR6, UR6, 0x3fff, URZ, 0xc0, !UPT ;  /* 0x00003fff06067892 */ /* 0x000fe2000f8ec0ff */
[----:B------:R-:W-:Y:S01]  /*3b20*/  IMAD.U32 R13, RZ, RZ, UR8 ;  /* 0x00000008ff0d7e24 */ /* 0x000fe2000f8e00ff */
[----:B------:R-:W-:Y:S02]  /*3b30*/  ULOP3.LUT UR67, UR5, 0x3fff, URZ, 0xc0, !UPT ;  /* 0x00003fff05437892 */ /* 0x000fe4000f8ec0ff */
[----:B------:R-:W-:Y:S02]  /*3b40*/  ULOP3.LUT UR66, UR6, 0x10000, URZ, 0xfc, !UPT ;  /* 0x0001000006427892 */ /* 0x000fe4000f8efcff */
[----:B------:R-:W-:-:S04]  /*3b50*/  ULOP3.LUT UR67, UR67, 0x10000, URZ, 0xfc, !UPT ;  /* 0x0001000043437892 */ /* 0x000fc8000f8efcff */
[----:B------:R-:W-:Y:S01]  /*3b60*/  IMAD.U32 R14, RZ, RZ, UR4 ;  /* 0x00000004ff0e7e24 */ /* 0x000fe2000f8e00ff */
[----:B------:R-:W-:Y:S01]  /*3b70*/  NOP ;  /* 0x0000000000007918 */ /* 0x000fe20000000000 */
[----:B------:R-:W-:Y:S06]  /*3b80*/  BAR.ARV 0x6, 0xa0 ;  /* 0x0182800000007b1d */ /* 0x000fec0000002000 */
[----:B------:R-:W1:Y:S02]  /*3b90*/  LDS R3, [UR62+0x140] ;  /* 0x0001403eff037984 */ /* 0x000e640008000800 */
[----:B-1----:R-:W-:Y:S01]  /*3ba0*/  R2UR UR4, R3 ;  /* 0x00000000030472ca */ /* 0x002fe200000e0000 */
[----:B------:R-:W-:-:S12]  /*3bb0*/  IMAD.MOV.U32 R3, RZ, RZ, RZ ;  /* 0x000000ffff037224 */ /* 0x000fd800078e00ff */
[----:B------:R-:W-:Y:S01]  /*3bc0*/  IMAD.U32 R16, RZ, RZ, UR4 ;  /* 0x00000004ff107e24 */ /* 0x000fe2000f8e00ff */
[----:B------:R-:W-:-:S06]  /*3bd0*/  USEL UR4, UR8, 0x1, !UP0 ;  /* 0x0000000108047887 */ /* 0x000fcc000c000000 */
[----:B------:R-:W-:-:S07]  /*3be0*/  IMAD.U32 R15, RZ, RZ, UR4 ;  /* 0x00000004ff0f7e24 */ /* 0x000fce000f8e00ff */
.L_x_80:
[C---:B------:R-:W-:Y:S02]  /*3bf0*/  LEA R0, R9.reuse, UR62, 0x3 ;  /* 0x0000003e09007c11 */ /* 0x040fe4000f8e18ff */
[----:B------:R-:W-:Y:S02]  /*3c00*/  SHF.L.U32 R4, R8, 0x1f, RZ ;  /* 0x0000001f08047819 */ /* 0x000fe400000006ff */
[----:B------:R-:W-:Y:S02]  /*3c10*/  LEA R5, R9, UR62, 0x4 ;  /* 0x0000003e09057c11 */ /* 0x000fe4000f8e20ff */
[----:B------:R-:W1:Y:S02]  /*3c20*/  SYNCS.PHASECHK.TRANS64.TRYWAIT P0, [R0+URZ+0x90], R4 ;  /* 0x00009004000075a7 */ /* 0x000e6400080011ff */
[----:B-1----:R-:W-:Y:S05]  /*3c30*/  @!P0 BRA `(.L_x_73) ;  /* 0x0000003800b08947 */ /* 0x002fea0003800000 */
.L_x_148:
[----:B-1----:R-:W1:Y:S01]  /*3c40*/  LDS.128 R4, [R5+0x120] ;  /* 0x0001200005047984 */ /* 0x002e620000000c00 */
[----:B------:R-:W-:Y:S02]  /*3c50*/  VIADD R0, R0, 0xa0 ;  /* 0x000000a000007836 */ /* 0x000fe40000000000 */
[----:B------:R-:W-:Y:S01]  /*3c60*/  VIADD R9, R9, 0x1 ;  /* 0x0000000109097836 */ /* 0x000fe20000000000 */
[----:B------:R-:W-:Y:S01]  /*3c70*/  @!PT LDS RZ, [RZ] ;  /* 0x00000000fffff984 */ /* 0x000fe20000000800 */
[----:B------:R-:W-:Y:S01]  /*3c80*/  @!PT LDS RZ, [RZ] ;  /* 0x00000000fffff984 */ /* 0x000fe20000000800 */
[----:B------:R-:W-:Y:S01]  /*3c90*/  @!PT LDS RZ, [RZ] ;  /* 0x00000000fffff984 */ /* 0x000fe20000000800 */
[----:B------:R-:W-:Y:S01]  /*3ca0*/  @!PT LDS RZ, [RZ] ;  /* 0x00000000fffff984 */ /* 0x000fe20000000800 */
[----:B------:R2:W-:Y:S06]  /*3cb0*/  MEMBAR.ALL.CTA ;  /* 0x0000000000007992 */ /* 0x0005ec0000008000 */
[----:B--2---:R-:W2:Y:S01]  /*3cc0*/  FENCE.VIEW.ASYNC.S ;  /* 0x00000000000073c6 */ /* 0x004ea20000000000 */
[----:B------:R-:W-:-:S04]  /*3cd0*/  PRMT R0, RZ, 0x654, R0 ;  /* 0x00000654ff007816 */ /* 0x000fc80000000000 */
[----:B--2---:R2:W-:Y:S01]  /*3ce0*/  SYNCS.ARRIVE.TRANS64.RED.A1T0 RZ, [R0+URZ], RZ ;  /* 0x000000ff00ff79a7 */ /* 0x0045e200081004ff */
[----:B-1----:R-:W-:Y:S01]  /*3cf0*/  LOP3.LUT P1, RZ, R6, 0x1, RZ, 0xc0, !PT ;  /* 0x0000000106ff7812 */ /* 0x002fe2000782c0ff */
[----:B--2---:R-:W-:-:S12]  /*3d00*/  BRA.U UP2, `(.L_x_74) ;  /* 0x00000009023c7547 */ /* 0x004fd8000b800000 */
[----:B------:R-:W1:Y:S01]  /*3d10*/  LDCU UR4, c[0x0][0x38c] ;  /* 0x00007180ff0477ac */ /* 0x000e620008000800 */
[----:B------:R-:W-:Y:S02]  /*3d20*/  R2UR UR5, R2 ;  /* 0x00000000020572ca */ /* 0x000fe400000e0000 */
[----:B------:R-:W-:Y:S02]  /*3d30*/  PLOP3.LUT P2, PT, PT, PT, PT, 0x80, 0x8 ;  /* 0x000000000008781c */ /* 0x000fe40003f4f070 */
[----:B------:R-:W-:Y:S02]  /*3d40*/  SHF.L.U32 R5, R10, 0x1f, RZ ;  /* 0x0000001f0a057819 */ /* 0x000fe400000006ff */
[----:B------:R-:W-:-:S07]  /*3d50*/  R2UR UR6, R16 ;  /* 0x00000000100672ca */ /* 0x000fce00000e0000 */
[----:B------:R-:W-:Y:S02]  /*3d60*/  ULEA UR7, UR5, UR62, 0x3 ;  /* 0x0000003e05077291 */ /* 0x000fe4000f8e18ff */
[----:B-1----:R-:W-:-:S04]  /*3d70*/  UISETP.GE.AND UP0, UPT, UR4, 0x1, UPT ;  /* 0x000000010400788c */ /* 0x002fc8000bf06270 */
[----:B------:R-:W-:Y:S01]  /*3d80*/  IMAD.U32 R4, RZ, RZ, UR7 ;  /* 0x00000007ff047e24 */ /* 0x000fe2000f8e00ff */
[----:B------:R-:W-:Y:S01]  /*3d90*/  ULEA UR8, UR5, UR6, 0x3 ;  /* 0x0000000605087291 */ /* 0x000fe2000f8e18ff */
[----:B------:R-:W-:-:S05]  /*3da0*/  PLOP3.LUT P0, PT, PT, PT, UP0, 0x80, 0x8 ;  /* 0x000000000008781c */ /* 0x000fca0003f0f008 */
[----:B------:R-:W-:-:S08]  /*3db0*/  @UP0 ULEA UR4, UR9, UR62, 0x3 ;  /* 0x0000003e09040291 */ /* 0x000fd0000f8e18ff */
[----:B------:R-:W-:-:S04]  /*3dc0*/  @P0 SHF.L.U32 R0, R3, 0x1f, RZ ;  /* 0x0000001f03000819 */ /* 0x000fc800000006ff */
[----:B------:R1:W2:Y:S01]  /*3dd0*/  @P0 SYNCS.PHASECHK.TRANS64.TRYWAIT P2, [UR4], R0 ;  /* 0x00000000ff0005a7 */ /* 0x0002a20008041104 */
[----:B------:R-:W3:Y:S02]  /*3de0*/  SYNCS.PHASECHK.TRANS64.TRYWAIT P0, [UR7+0xd0], R5 ;  /* 0x0000d005ff0075a7 */ /* 0x000ee40008001107 */
[----:B-123--:R-:W-:Y:S05]  /*3df0*/  @!P0 BRA `(.L_x_75) ;  /* 0x0000003800548947 */ /* 0x00efea0003800000 */
.L_x_150:
[----:B------:R-:W-:Y:S01]  /*3e00*/  UMOV UR64, UR60 ;  /* 0x0000003c00407c82 */ /* 0x000fe20008000000 */
[----:B------:R-:W-:Y:S05]  /*3e10*/  BRA.U !UP0, `(.L_x_76) ;  /* 0x0000000508e07547 */ /* 0x000fea000b800000 */
[----:B------:R-:W-:Y:S01]  /*3e20*/  R2UR UR4, R15 ;  /* 0x000000000f0472ca */ /* 0x000fe200000e0000 */
[----:B------:R-:W-:Y:S01]  /*3e30*/  UPLOP3.LUT UP3, UPT, UPT, UPT, UPT, 0x40, 0x4 ;  /* 0x000000000004789c */ /* 0x000fe20003f6e870 */
[----:B------:R-:W-:Y:S01]  /*3e40*/  R2UR UR61, R13 ;  /* 0x000000000d3d72ca */ /* 0x000fe200000e0000 */
[----:B------:R-:W-:-:S10]  /*3e50*/  UMOV UR7, UR9 ;  /* 0x0000000900077c82 */ /* 0x000fd40008000000 */
[----:B------:R-:W-:-:S12]  /*3e60*/  UIADD3 UR64, UPT, UPT, UR4, UR60, URZ ;  /* 0x0000003c04407290 */ /* 0x000fd8000fffe0ff */
.L_x_79:
[----:B--2---:R-:W-:Y:S01]  /*3e70*/  ULEA UR5, UR7, UR62, 0x3 ;  /* 0x0000003e07057291 */ /* 0x004fe2000f8e18ff */
[----:B------:R-:W-:Y:S11]  /*3e80*/  @P2 BRA `(.L_x_77) ;  /* 0x00000000000c2947 */ /* 0x000ff60003800000 */
[----:B-1----:R-:W-:Y:S04]  /*3e90*/  SHF.L.U32 R5, R3, 0x1f, RZ ;  /* 0x0000001f03057819 */ /* 0x002fe800000006ff */
[----:B------:R-:W1:Y:S02]  /*3ea0*/  SYNCS.PHASECHK.TRANS64.TRYWAIT P0, [UR5], R5 ;  /* 0x00000005ff0075a7 */ /* 0x000e640008001105 */
[----:B-1----:R-:W-:Y:S05]  /*3eb0*/  @!P0 BRA `(.L_x_78) ;  /* 0x0000003800408947 */ /* 0x002fea0003800000 */
.L_x_77:
[----:B------:R-:W-:Y:S01]  /*3ec0*/  UISETP.NE.AND UP0, UPT, UR61, 0x1, UPT ;  /* 0x000000013d00788c */ /* 0x000fe2000bf05270 */
[----:B------:R-:W-:Y:S01]  /*3ed0*/  PLOP3.LUT P2, PT, PT, PT, PT, 0x80, 0x8 ;  /* 0x000000000008781c */ /* 0x000fe20003f4f070 */
[----:B------:R-:W-:Y:S01]  /*3ee0*/  UIADD3 UR9, UPT, UPT, UR7, 0x1, URZ ;  /* 0x0000000107097890 */ /* 0x000fe2000fffe0ff */
[----:B------:R-:W-:Y:S01]  /*3ef0*/  MOV.SPILL R6, UR65 ;  /* 0x0000004100067c02 */ /* 0x000fe20009000f00 */
[----:B------:R-:W-:Y:S01]  /*3f00*/  UIADD3 UR63, UPT, UPT, UR5, 0x30, URZ ;  /* 0x00000030053f7890 */ /* 0x000fe2000fffe0ff */
[----:B-1----:R-:W-:Y:S01]  /*3f10*/  MOV.SPILL R5, UR64 ;  /* 0x0000004000057c02 */ /* 0x002fe20009000f00 */
[----:B------:R-:W-:Y:S01]  /*3f20*/  UISETP.NE.AND UP1, UPT, UR9, 0x6, UPT ;  /* 0x000000060900788c */ /* 0x000fe2000bf25270 */
[----:B------:R-:W-:Y:S01]  /*3f30*/  PLOP3.LUT P0, PT, PT, PT, UP0, 0x80, 0x8 ;  /* 0x000000000008781c */ /* 0x000fe20003f0f008 */
[----:B------:R-:W-:Y:S02]  /*3f40*/  ULEA UR6, UR7, UR67, 0x8 ;  /* 0x0000004307067291 */ /* 0x000fe4000f8e40ff */
[----:B------:R-:W-:Y:S02]  /*3f50*/  USEL UR5, URZ, 0x1, UP1 ;  /* 0x00000001ff057887 */ /* 0x000fe40008800000 */
[----:B------:R-:W-:Y:S02]  /*3f60*/  USEL UR9, UR9, URZ, UP1 ;  /* 0x000000ff09097287 */ /* 0x000fe40008800000 */
[----:B------:R-:W-:Y:S02]  /*3f70*/  ULEA UR4, UR7, UR66, 0xb ;  /* 0x0000004207047291 */ /* 0x000fe4000f8e58ff */
[----:B------:R-:W-:Y:S01]  /*3f80*/  @UP0 ULEA UR7, UR9, UR62, 0x3 ;  /* 0x0000003e09070291 */ /* 0x000fe2000f8e18ff */
[----:B------:R-:W-:Y:S01]  /*3f90*/  LOP3.LUT R3, R3, UR5, RZ, 0x3c, !PT ;  /* 0x0000000503037c12 */ /* 0x000fe2000f8e3cff */
[----:B------:R-:W-:Y:S02]  /*3fa0*/  UIADD3 UR20, UPT, UPT, UR6, 0x2, URZ ;  /* 0x0000000206147890 */ /* 0x000fe4000fffe0ff */
[----:B------:R-:W-:Y:S01]  /*3fb0*/  UIADD3 UR18, UPT, UPT, UR4, 0x2, URZ ;  /* 0x0000000204127890 */ /* 0x000fe2000fffe0ff */
[----:B------:R-:W-:Y:S01]  /*3fc0*/  @P0 SHF.L.U32 R0, R3, 0x1f, RZ ;  /* 0x0000001f03000819 */ /* 0x000fe200000006ff */
[----:B------:R-:W-:Y:S02]  /*3fd0*/  UIADD3 UR16, UPT, UPT, UR6, 0x4, URZ ;  /* 0x0000000406107890 */ /* 0x000fe4000fffe0ff */
[----:B------:R-:W-:Y:S01]  /*3fe0*/  UIADD3 UR10, UPT, UPT, UR4, 0x4, URZ ;  /* 0x00000004040a7890 */ /* 0x000fe2000fffe0ff */
[----:B------:R2:W3:Y:S01]  /*3ff0*/  @P0 SYNCS.PHASECHK.TRANS64.TRYWAIT P2, [UR7], R0 ;  /* 0x00000000ff0005a7 */ /* 0x0004e20008041107 */
[----:B------:R-:W-:Y:S02]  /*4000*/  UIADD3 UR14, UPT, UPT, UR6, 0x6, URZ ;  /* 0x00000006060e7890 */ /* 0x000fe4000fffe0ff */
        /* <DEDUP_REMOVED lines=21> */
[----:B------:R-:W-:Y:S01]  /*4160*/  UIADD3 UR61, UPT, UPT, UR61, -0x1, URZ ;  /* 0xffffffff3d3d7890 */ /* 0x000fe2000fffe0ff */
[----:B------:R-:W-:Y:S01]  /*4170*/  UMOV UR7, 0x40004000 ;  /* 0x4000400000077882 */ /* 0x000fe20000000000 */
[----:B------:R-:W-:Y:S01]  /*4180*/  UMOV UR64, 0x0 ;  /* 0x0000000000407882 */ /* 0x000fe20000000000 */
[----:B------:R-:W-:Y:S01]  /*4190*/  UMOV UR65, 0x8040010 ;  /* 0x0804001000417882 */ /* 0x000fe20000000000 */
[----:B------:R-:W-:Y:S01]  /*41a0*/  UMOV UR5, 0x40004040 ;  /* 0x4000404000057882 */ /* 0x000fe20000000000 */
[----:B------:R-:W-:Y:S01]  /*41b0*/  UMOV UR21, 0x40004000 ;  /* 0x4000400000157882 */ /* 0x000fe20000000000 */
[----:B------:R1:W-:Y:S01]  /*41c0*/  UTCHMMA.2CTA gdesc[UR4], gdesc[UR6], tmem[UR8], tmem[UR64], idesc[UR65], UP3 ;  /* 0x00ff4006040075ea */ /* 0x0003e20009a00008 */
[----:B------:R-:W-:Y:S01]  /*41d0*/  UPLOP3.LUT UP3, UPT, UPT, UPT, UPT, 0x80, 0x8 ;  /* 0x000000000008789c */ /* 0x000fe20003f6f070 */
[----:B------:R-:W-:Y:S01]  /*41e0*/  UMOV UR19, 0x40004040 ;  /* 0x4000404000137882 */ /* 0x000fe20000000000 */
[----:B------:R-:W-:Y:S01]  /*41f0*/  UMOV UR17, 0x40004000 ;  /* 0x4000400000117882 */ /* 0x000fe20000000000 */
[----:B------:R4:W-:Y:S01]  /*4200*/  UTCHMMA.2CTA gdesc[UR18], gdesc[UR20], tmem[UR8], tmem[UR64], idesc[UR65], UPT ;  /* 0x00ff4014120075ea */ /* 0x0009e2000ba00008 */
        /* <DEDUP_REMOVED lines=19> */
[----:B-1----:R-:W-:Y:S01]  /*4340*/  UMOV UR7, 0x8040010 ;  /* 0x0804001000077882 */ /* 0x002fe20000000000 */
[----:B------:R-:W-:Y:S01]  /*4350*/  UMOV UR35, 0x40004000 ;  /* 0x4000400000237882 */ /* 0x000fe20000000000 */
[----:B------:R-:W-:Y:S01]  /*4360*/  UMOV UR33, 0x40004040 ;  /* 0x4000404000217882 */ /* 0x000fe20000000000 */
[----:B------:R-:W-:Y:S01]  /*4370*/  UMOV UR27, 0x40004000 ;  /* 0x40004000001b7882 */ /* 0x000fe20000000000 */
[----:B------:R-:W-:Y:S01]  /*4380*/  UMOV UR25, 0x40004040 ;  /* 0x4000404000197882 */ /* 0x000fe20000000000 */
[----:B----4-:R-:W-:Y:S02]  /*4390*/  UIADD3 UR20, UPT, UPT, UR4, 0x602, URZ ;  /* 0x0000060204147890 */ /* 0x010fe4000fffe0ff */
[----:B------:R-:W-:Y:S02]  /*43a0*/  UIADD3 UR18, UPT, UPT, UR6, 0xc4, URZ ;  /* 0x000000c406127890 */ /* 0x000fe4000fffe0ff */
[----:B--2---:R-:W-:Y:S02]  /*43b0*/  UIADD3 UR16, UPT, UPT, UR4, 0x604, URZ ;  /* 0x0000060404107890 */ /* 0x004fe4000fffe0ff */
[----:B------:R-:W-:Y:S01]  /*43c0*/  UIADD3 UR10, UPT, UPT, UR6, 0xc6, URZ ;  /* 0x000000c6060a7890 */ /* 0x000fe2000fffe0ff */
[----:B------:R-:W-:Y:S01]  /*43d0*/  R2UR.FILL UR65, R6 ;  /* 0x00000000064172ca */ /* 0x000fe200004e0000 */
[----:B------:R-:W-:Y:S01]  /*43e0*/  UIADD3 UR4, UPT, UPT, UR4, 0x606, URZ ;  /* 0x0000060604047890 */ /* 0x000fe2000fffe0ff */
[----:B------:R-:W-:Y:S01]  /*43f0*/  R2UR.FILL UR64, R5 ;  /* 0x00000000054072ca */ /* 0x000fe200004e0000 */
[----:B------:R-:W-:Y:S01]  /*4400*/  UMOV UR14, 0x0 ;  /* 0x00000000000e7882 */ /* 0x000fe20000000000 */
[----:B------:R-:W-:Y:S01]  /*4410*/  UMOV UR15, 0x8040010 ;  /* 0x08040010000f7882 */ /* 0x000fe20000000000 */
[----:B------:R-:W-:Y:S01]  /*4420*/  UMOV UR12, 0x0 ;  /* 0x00000000000c7882 */ /* 0x000fe20000000000 */
[----:B------:R-:W-:Y:S01]  /*4430*/  UTCHMMA.2CTA gdesc[UR28], gdesc[UR30], tmem[UR8], tmem[UR14], idesc[UR15], UPT ;  /* 0x00ff0e1e1c0075ea */ /* 0x000fe2000ba00008 */
[----:B------:R-:W-:Y:S01]  /*4440*/  UTCHMMA.2CTA gdesc[UR56], gdesc[UR58], tmem[UR8], tmem[UR14], idesc[UR15], UPT ;  /* 0x00ff0e3a380075ea */ /* 0x000fe2000ba00008 */
[----:B------:R-:W-:Y:S01]  /*4450*/  UMOV UR13, 0x8040010 ;  /* 0x08040010000d7882 */ /* 0x000fe20000000000 */
[----:B------:R-:W-:Y:S01]  /*4460*/  UTCHMMA.2CTA gdesc[UR52], gdesc[UR54], tmem[UR8], tmem[UR14], idesc[UR15], UPT ;  /* 0x00ff0e36340075ea */ /* 0x000fe2000ba00008 */
[----:B------:R-:W-:Y:S01]  /*4470*/  UTCHMMA.2CTA gdesc[UR48], gdesc[UR50], tmem[UR8], tmem[UR12], idesc[UR13], UPT ;  /* 0x00ff0c32300075ea */ /* 0x000fe2000ba00008 */
[----:B------:R-:W-:Y:S01]  /*4480*/  UTCHMMA.2CTA gdesc[UR44], gdesc[UR46], tmem[UR8], tmem[UR12], idesc[UR13], UPT ;  /* 0x00ff0c2e2c0075ea */ /* 0x000fe2000ba00008 */
[----:B------:R-:W-:Y:S01]  /*4490*/  UTCHMMA.2CTA gdesc[UR40], gdesc[UR42], tmem[UR8], tmem[UR12], idesc[UR13], UPT ;  /* 0x00ff0c2a280075ea */ /* 0x000fe2000ba00008 */
[----:B------:R-:W-:Y:S01]  /*44a0*/  UMOV UR6, 0x0 ;  /* 0x0000000000067882 */ /* 0x000fe20000000000 */
[----:B------:R-:W-:Y:S01]  /*44b0*/  UMOV UR23, 0x40004000 ;  /* 0x4000400000177882 */ /* 0x000fe20000000000 */
[----:B------:R-:W-:Y:S01]  /*44c0*/  UISETP.NE.AND UP0, UPT, UR60, UR64, UPT ;  /* 0x000000403c00728c */ /* 0x000fe2000bf05270 */
[----:B------:R1:W-:Y:S01]  /*44d0*/  UTCHMMA.2CTA gdesc[UR36], gdesc[UR38], tmem[UR8], tmem[UR6], idesc[UR7], UPT ;  /* 0x00ff0626240075ea */ /* 0x0003e2000ba00008 */
[----:B------:R2:W-:Y:S01]  /*44e0*/  UTCHMMA.2CTA gdesc[UR32], gdesc[UR34], tmem[UR8], tmem[UR76], idesc[UR77], UPT ;  /* 0x00ff4c22200075ea */ /* 0x0005e2000ba00008 */
[----:B------:R2:W-:Y:S01]  /*44f0*/  UTCHMMA.2CTA gdesc[UR24], gdesc[UR26], tmem[UR8], tmem[UR74], idesc[UR75], UPT ;  /* 0x00ff4a1a180075ea */ /* 0x0005e2000ba00008 */
[----:B------:R-:W-:Y:S01]  /*4500*/  UMOV UR21, 0x40004040 ;  /* 0x4000404000157882 */ /* 0x000fe20000000000 */
[----:B------:R-:W-:Y:S01]  /*4510*/  UMOV UR19, 0x40004000 ;  /* 0x4000400000137882 */ /* 0x000fe20000000000 */
[----:B------:R-:W-:Y:S01]  /*4520*/  UMOV UR17, 0x40004040 ;  /* 0x4000404000117882 */ /* 0x000fe20000000000 */
[----:B------:R2:W-:Y:S01]  /*4530*/  UTCHMMA.2CTA gdesc[UR20], gdesc[UR22], tmem[UR8], tmem[UR72], idesc[UR73], UPT ;  /* 0x00ff4816140075ea */ /* 0x0005e2000ba00008 */
[----:B------:R-:W-:Y:S01]  /*4540*/  UMOV UR11, 0x40004000 ;  /* 0x40004000000b7882 */ /* 0x000fe20000000000 */
[----:B------:R2:W-:Y:S01]  /*4550*/  UTCHMMA.2CTA gdesc[UR16], gdesc[UR18], tmem[UR8], tmem[UR70], idesc[UR71], UPT ;  /* 0x00ff4612100075ea */ /* 0x0005e2000ba00008 */
[----:B------:R2:W-:Y:S01]  /*4560*/  UTCHMMA.2CTA gdesc[UR4], gdesc[UR10], tmem[UR8], tmem[UR68], idesc[UR69], UPT ;  /* 0x00ff440a040075ea */ /* 0x0005e2000ba00008 */
[----:B------:R2:W-:Y:S01]  /*4570*/  UTCBAR.2CTA.MULTICAST [UR63], URZ, UR65 ;  /* 0x000000ff3f0073e9 */ /* 0x0005e20008200841 */
[----:B-1----:R-:W-:Y:S01]  /*4580*/  UMOV UR7, UR9 ;  /* 0x0000000900077c82 */ /* 0x002fe20008000000 */
[----:B---3--:R-:W-:Y:S05]  /*4590*/  BRA.U UP0, `(.L_x_79) ;  /* 0xfffffff900347547 */ /* 0x008fea000b83ffff */
.L_x_76:
[----:B--2---:R-:W-:Y:S01]  /*45a0*/  R2UR UR4, R4 ;  /* 0x00000000040472ca */ /* 0x004fe200000e0000 */
[----:B------:R-:W-:Y:S01]  /*45b0*/  UMOV UR60, UR64 ;  /* 0x00000040003c7c82 */ /* 0x000fe20008000000 */
[----:B------:R-:W-:-:S11]  /*45c0*/  R2UR UR5, R14 ;  /* 0x000000000e0572ca */ /* 0x000fd600000e0000 */
[----:B------:R-:W-:-:S09]  /*45d0*/  UIADD3 UR4, UPT, UPT, UR4, 0xb0, URZ ;  /* 0x000000b004047890 */ /* 0x000fd2000fffe0ff */
[----:B------:R2:W-:Y:S01]  /*45e0*/  UTCBAR.2CTA.MULTICAST [UR4], URZ, UR5 ;  /* 0x000000ff040073e9 */ /* 0x0005e20008200805 */
[----:B------:R-:W-:Y:S02]  /*45f0*/  NOP ;  /* 0x0000000000007918 */ /* 0x000fe40000000000 */
.L_x_74:
[----:B--2---:R-:W-:Y:S02]  /*4600*/  R2UR UR4, R2 ;  /* 0x00000000020472ca */ /* 0x004fe400000e0000 */
[----:B------:R-:W-:-:S04]  /*4610*/  ISETP.NE.AND P0, PT, R9, 0x2, PT ;  /* 0x000000020900780c */ /* 0x000fc80003f05270 */
[----:B-1----:R-:W-:Y:S02]  /*4620*/  SEL R0, RZ, 0x1, P0 ;  /* 0x00000001ff007807 */ /* 0x002fe40000000000 */
[----:B------:R-:W-:Y:S02]  /*4630*/  SEL R9, R9, RZ, P0 ;  /* 0x000000ff09097207 */ /* 0x000fe40000000000 */
[----:B------:R-:W-:-:S03]  /*4640*/  LOP3.LUT R8, R8, R0, RZ, 0x3c, !PT ;  /* 0x0000000008087212 */ /* 0x000fc600078e3cff */
[----:B------:R-:W-:-:S04]  /*4650*/  UIADD3 UR4, UPT, UPT, UR4, 0x1, URZ ;  /* 0x0000000104047890 */ /* 0x000fc8000fffe0ff */
[----:B------:R-:W-:-:S04]  /*4660*/  UISETP.NE.AND UP0, UPT, UR4, 0x4, UPT ;  /* 0x000000040400788c */ /* 0x000fc8000bf05270 */
[----:B------:R-:W-:Y:S02]  /*4670*/  USEL UR5, URZ, 0x1, UP0 ;  /* 0x00000001ff057887 */ /* 0x000fe40008000000 */
[----:B------:R-:W-:-:S04]  /*4680*/  USEL UR4, UR4, URZ, UP0 ;  /* 0x000000ff04047287 */ /* 0x000fc80008000000 */
[----:B------:R-:W-:Y:S02]  /*4690*/  LOP3.LUT R10, R10, UR5, RZ, 0x3c, !PT ;  /* 0x000000050a0a7c12 */ /* 0x000fe4000f8e3cff */
[----:B------:R-:W-:Y:S01]  /*46a0*/  IMAD.U32 R2, RZ, RZ, UR4 ;  /* 0x00000004ff027e24 */ /* 0x000fe2000f8e00ff */
[----:B------:R-:W-:Y:S06]  /*46b0*/  @P1 BRA `(.L_x_80) ;  /* 0xfffffff4004c1947 */ /* 0x000fec000383ffff */
[----:B------:R-:W1:Y:S01]  /*46c0*/  S2UR UR8, SR_CgaCtaId ;  /* 0x00000000000879c3 */ /* 0x000e620000008800 */
[----:B------:R-:W-:Y:S01]  /*46d0*/  ELECT P0, URZ, PT ;  /* 0x0000000000ff782f */ /* 0x000fe20003800000 */
[----:B------:R-:W-:Y:S01]  /*46e0*/  IMAD.MOV.U32 R0, RZ, RZ, 0x1 ;  /* 0x00000001ff007424 */ /* 0x000fe200078e00ff */
[----:B------:R-:W-:Y:S01]  /*46f0*/  UMOV UR4, 0x40 ;  /* 0x0000004000047882 */ /* 0x000fe20000000000 */
[----:B------:R-:W-:-:S04]  /*4700*/  R2UR UR5, R12 ;  /* 0x000000000c0572ca */ /* 0x000fc800000e0000 */
[----:B------:R-:W-:Y:S09]  /*4710*/  UVIRTCOUNT.DEALLOC.SMPOOL 0x80 ;  /* 0x000000800000784c */ /* 0x000ff20000000000 */
[----:B------:R-:W-:Y:S02]  /*4720*/  UISETP.NE.AND UP0, UPT, UR5, URZ, UPT ;  /* 0x000000ff0500728c */ /* 0x000fe4000bf05270 */
[----:B-1----:R-:W-:-:S09]  /*4730*/  ULEA UR8, UR8, UR4, 0x18 ;  /* 0x0000000408087291 */ /* 0x002fd2000f8ec0ff */
[----:B------:R1:W-:Y:S01]  /*4740*/  @P0 STS.U8 [UR8+0x1c], R0 ;  /* 0x00001c00ff000988 */ /* 0x0003e20008000008 */
[----:B------:R-:W-:Y:S05]  /*4750*/  BRA.U UP0, `(.L_x_81) ;  /* 0x0000000100a87547 */ /* 0x000fea000b800000 */
[----:B------:R-:W-:Y:S01]  /*4760*/  R2UR UR4, R2 ;  /* 0x00000000020472ca */ /* 0x000fe200000e0000 */
[----:B------:R-:W-:Y:S01]  /*4770*/  UIADD3 UR7, UPT, UPT, UR62, 0xd0, URZ ;  /* 0x000000d03e077890 */ /* 0x000fe2000fffe0ff */
[----:B------:R-:W-:-:S11]  /*4780*/  SHF.L.U32 R3, R10, 0x1f, RZ ;  /* 0x0000001f0a037819 */ /* 0x000fd600000006ff */
[----:B------:R-:W-:-:S09]  /*4790*/  ULEA UR4, UR4, UR7, 0x3 ;  /* 0x0000000704047291 */ /* 0x000fd2000f8e18ff */
[----:B------:R-:W2:Y:S02]  /*47a0*/  SYNCS.PHASECHK.TRANS64.TRYWAIT P0, [UR4], R3 ;  /* 0x00000003ff0075a7 */ /* 0x000ea40008001104 */
[----:B--2---:R-:W-:Y:S05]  /*47b0*/  @!P0 BRA `(.L_x_82) ;  /* 0x0000003000188947 */ /* 0x004fea0003800000 */
.L_x_153:
[----:B------:R-:W-:-:S13]  /*47c0*/  R2UR UR4, R2 ;  /* 0x00000000020472ca */ /* 0x000fda00000e0000 */
        /* <DEDUP_REMOVED lines=9> */
.L_x_155:
        /* <DEDUP_REMOVED lines=9> */
.L_x_157:
[----:B------:R-:W-:-:S04]  /*48f0*/  UIADD3 UR4, UPT, UPT, UR4, 0x1, URZ ;  /* 0x0000000104047890 */ /* 0x000fc8000fffe0ff */
[----:B------:R-:W-:-:S04]  /*4900*/  UISETP.NE.AND UP1, UPT, UR4, 0x4, UPT ;  /* 0x000000040400788c */ /* 0x000fc8000bf25270 */
[----:B------:R-:W-:Y:S02]  /*4910*/  USEL UR5, URZ, 0x1, UP1 ;  /* 0x00000001ff057887 */ /* 0x000fe40008800000 */
[----:B------:R-:W-:-:S04]  /*4920*/  USEL UR4, UR4, URZ, UP1 ;  /* 0x000000ff04047287 */ /* 0x000fc80008800000 */
[----:B------:R-:W-:Y:S01]  /*4930*/  ULEA UR4, UR4, UR7, 0x3 ;  /* 0x0000000704047291 */ /* 0x000fe2000f8e18ff */
[----:B------:R-:W-:-:S04]  /*4940*/  LOP3.LUT R2, R2, UR5, RZ, 0x3c, !PT ;  /* 0x0000000502027c12 */ /* 0x000fc8000f8e3cff */
[----:B------:R-:W-:Y:S01]  /*4950*/  SHF.L.U32 R2, R2, 0x1f, RZ ;  /* 0x0000001f02027819 */ /* 0x000fe200000006ff */
[----:B-1----:R-:W-:-:S04]  /*4960*/  IMAD.U32 R0, RZ, RZ, UR4 ;  /* 0x00000004ff007e24 */ /* 0x002fc8000f8e00ff */
[----:B------:R1:W2:Y:S03]  /*4970*/  SYNCS.PHASECHK.TRANS64.TRYWAIT P0, [R0+URZ], R2 ;  /* 0x00000002000075a7 */ /* 0x0002a600080011ff */
[----:B--2---:R-:W-:Y:S05]  /*4980*/  @!P0 NANOSLEEP.SYNCS 0x989680 ;  /* 0x009896800000895d */ /* 0x004fea0003900000 */
[----:B------:R-:W2:Y:S02]  /*4990*/  @!P0 SYNCS.PHASECHK.TRANS64 P0, [R0+URZ], R2 ;  /* 0x00000002000085a7 */ /* 0x000ea400080010ff */
[----:B--2---:R-:W-:Y:S05]  /*49a0*/  @P0 BRA `(.L_x_85) ;  /* 0x0000000000240947 */ /* 0x004fea0003800000 */
.L_x_86:
[----:B--2---:R2:W3:Y:S02]  /*49b0*/  SYNCS.PHASECHK.TRANS64.TRYWAIT P0, [R0+URZ], R2 ;  /* 0x00000002000075a7 */ /* 0x0044e400080011ff */
[----:B---3--:R-:W-:Y:S05]  /*49c0*/  @!P0 NANOSLEEP.SYNCS 0x989680 ;  /* 0x009896800000895d */ /* 0x008fea0003900000 */
[----:B------:R-:W3:Y:S02]  /*49d0*/  @!P0 SYNCS.PHASECHK.TRANS64 P0, [R0+URZ], R2 ;  /* 0x00000002000085a7 */ /* 0x000ee400080010ff */
[----:B---3--:R-:W-:Y:S05]  /*49e0*/  @!P0 BRA `(.L_x_86) ;  /* 0xfffffffc00f08947 */ /* 0x008fea000383ffff */
[----:B------:R-:W-:Y:S05]  /*49f0*/  BRA `(.L_x_85) ;  /* 0x0000000000107947 */ /* 0x000fea0003800000 */
.L_x_81:
[----:B------:R-:W-:Y:S01]  /*4a00*/  R2UR UR5, R11 ;  /* 0x000000000b0572ca */ /* 0x000fe200000e0000 */
[----:B------:R-:W-:-:S12]  /*4a10*/  UIADD3 UR4, UPT, UPT, UR62, 0x110, URZ ;  /* 0x000001103e047890 */ /* 0x000fd8000fffe0ff */
[----:B------:R-:W-:-:S09]  /*4a20*/  UPRMT UR4, UR5, 0x654, UR4 ;  /* 0x0000065405047896 */ /* 0x000fd20008000004 */
[----:B------:R-:W-:Y:S03]  /*4a30*/  SYNCS.ARRIVE.TRANS64.RED.A1T0 RZ, [UR4], RZ ;  /* 0x000000ffffff79a7 */ /* 0x000fe60008100404 */
.L_x_85:
[----:B-12---:R-:W-:Y:S01]  /*4a40*/  SHF.L.U32 R2, RZ, 0x1f, RZ ;  /* 0x0000001fff027819 */ /* 0x006fe200000006ff */
[----:B------:R-:W-:Y:S01]  /*4a50*/  UIADD3 UR4, UPT, UPT, UR62, 0x110, URZ ;  /* 0x000001103e047890 */ /* 0x000fe2000fffe0ff */
[----:B------:R-:W-:Y:S02]  /*4a60*/  PLOP3.LUT P0, PT, PT, PT, UP0, 0x80, 0x8 ;  /* 0x000000000008781c */ /* 0x000fe40003f0f008 */
[----:B------:R-:W1:Y:S02]  /*4a70*/  SYNCS.PHASECHK.TRANS64.TRYWAIT P1, [UR62+0x110], R2 ;  /* 0x00011002ff0075a7 */ /* 0x000e64000802113e */
[----:B-1----:R-:W-:Y:S09]  /*4a80*/  @!P1 BRA `(.L_x_87) ;  /* 0x0000002c00ac9947 */ /* 0x002ff20003800000 */
.L_x_159:
[----:B------:R-:W-:Y:S02]  /*4a90*/  R2UR UR6, R11 ;  /* 0x000000000b0672ca */ /* 0x000fe400000e0000 */
[----:B------:R-:W-:-:S11]  /*4aa0*/  R2UR UR5, R16 ;  /* 0x00000000100572ca */ /* 0x000fd600000e0000 */
[----:B------:R-:W-:-:S03]  /*4ab0*/  @!UP0 UPRMT UR4, UR6, 0x654, UR4 ;  /* 0x0000065406048896 */ /* 0x000fc60008000004 */
[----:B------:R-:W-:-:S06]  /*4ac0*/  UMOV UR6, 0x1 ;  /* 0x0000000100067882 */ /* 0x000fcc0000000000 */
[----:B------:R-:W-:Y:S01]  /*4ad0*/  @!P0 SYNCS.ARRIVE.TRANS64.RED.A1T0 RZ, [UR4], RZ ;  /* 0x000000ffffff89a7 */ /* 0x000fe20008100404 */
[----:B------:R-:W-:Y:S01]  /*4ae0*/  NOP ;  /* 0x0000000000007918 */ /* 0x000fe20000000000 */
[----:B-1----:R-:W1:Y:S01]  /*4af0*/  LDS R0, [UR8+0x14] ;  /* 0x00001408ff007984 */ /* 0x002e620008000800 */
[----:B------:R-:W-:-:S03]  /*4b00*/  ULOP3.LUT UR4, UR5, 0xffff, URZ, 0xc0, !UPT ;  /* 0x0000ffff05047892 */ /* 0x000fc6000f8ec0ff */
[----:B------:R-:W-:Y:S01]  /*4b10*/  UMOV UR5, 0xffff ;  /* 0x0000ffff00057882 */ /* 0x000fe20000000000 */
[----:B------:R-:W-:-:S04]  /*4b20*/  USHF.R.U32.HI UR4, URZ, 0x5, UR4 ;  /* 0x00000005ff047899 */ /* 0x000fc80008011604 */
[----:B------:R-:W-:Y:S02]  /*4b30*/  USHF.L.U32 UR5, UR5, UR4, URZ ;  /* 0x0000000405057299 */ /* 0x000fe400080006ff */
[----:B------:R-:W-:-:S04]  /*4b40*/  USHF.L.U32 UR4, UR6, UR4, URZ ;  /* 0x0000000406047299 */ /* 0x000fc800080006ff */
[----:B-1----:R-:W-:-:S04]  /*4b50*/  LOP3.LUT R0, R0, UR5, RZ, 0xc0, !PT ;  /* 0x0000000500007c12 */ /* 0x002fc8000f8ec0ff */
[----:B------:R-:W-:-:S13]  /*4b60*/  ISETP.NE.AND P0, PT, R0, UR5, PT ;  /* 0x0000000500007c0c */ /* 0x000fda000bf05270 */
[----:B------:R-:W-:Y:S05]  /*4b70*/  @P0 BRA `(.L_x_88) ;  /* 0x0000000000580947 */ /* 0x000fea0003800000 */
[----:B------:R-:W1:Y:S02]  /*4b80*/  LDS R0, [UR8+0x18] ;  /* 0x00001808ff007984 */ /* 0x000e640008000800 */
[----:B-1----:R-:W-:-:S04]  /*4b90*/  LOP3.LUT R0, R0, UR4, RZ, 0xc0, !PT ;  /* 0x0000000400007c12 */ /* 0x002fc8000f8ec0ff */
[----:B------:R-:W-:-:S13]  /*4ba0*/  ISETP.NE.AND P0, PT, R0, UR4, PT ;  /* 0x0000000400007c0c */ /* 0x000fda000bf05270 */
[----:B------:R-:W-:Y:S05]  /*4bb0*/  @P0 BRA `(.L_x_89) ;  /* 0x00000000003c0947 */ /* 0x000fea0003800000 */
[----:B------:R-:W1:Y:S01]  /*4bc0*/  S2R R2, SR_LANEID ;  /* 0x0000000000027919 */ /* 0x000e620000000000 */
[----:B------:R-:W-:-:S06]  /*4bd0*/  ULOP3.LUT UR5, URZ, UR5, URZ, 0x33, !UPT ;  /* 0x00000005ff057292 */ /* 0x000fcc000f8e33ff */
[----:B------:R-:W-:-:S04]  /*4be0*/  IMAD.U32 R0, RZ, RZ, UR5 ;  /* 0x00000005ff007e24 */ /* 0x000fc8000f8e00ff */
[----:B------:R2:W3:Y:S02]  /*4bf0*/  REDUX UR7, R0 ;  /* 0x00000000000773c4 */ /* 0x0004e40000000000 */
[----:B------:R4:W-:Y:S01]  /*4c00*/  UTCATOMSWS.AND URZ, UR5 ;  /* 0x0000000500ff79e3 */ /* 0x0009e20008000000 */
[----:B--2---:R-:W-:Y:S01]  /*4c10*/  LOP3.LUT R0, RZ, UR4, RZ, 0x33, !PT ;  /* 0x00000004ff007c12 */ /* 0x004fe2000f8e33ff */
[----:B------:R-:W-:Y:S02]  /*4c20*/  VOTEU.ANY UR4, UPT, PT ;  /* 0x0000000000047886 */ /* 0x000fe400038e0100 */
[----:B------:R-:W-:Y:S02]  /*4c30*/  UFLO.U32 UR4, UR4 ;  /* 0x00000004000472bd */ /* 0x000fe400080e0000 */
[----:B------:R-:W2:Y:S04]  /*4c40*/  REDUX UR6, R0 ;  /* 0x00000000000673c4 */ /* 0x000ea80000000000 */
[----:B-1----:R-:W-:-:S02]  /*4c50*/  ISETP.EQ.U32.AND P0, PT, R2, UR4, PT ;  /* 0x0000000402007c0c */ /* 0x002fc4000bf02070 */
[----:B---3--:R-:W-:-:S11]  /*4c60*/  MOV R2, UR7 ;  /* 0x0000000700027c02 */ /* 0x008fd60008000f00 */
[----:B------:R4:W-:Y:S01]  /*4c70*/  @P0 ATOMS.AND RZ, [UR8+0x14], R2 ;  /* 0x00001402ffff098c */ /* 0x0009e2000a800008 */
[----:B--2---:R-:W-:-:S05]  /*4c80*/  IMAD.U32 R0, RZ, RZ, UR6 ;  /* 0x00000006ff007e24 */ /* 0x004fca000f8e00ff */
[----:B------:R4:W-:Y:S01]  /*4c90*/  @P0 ATOMS.AND RZ, [UR8+0x18], R0 ;  /* 0x00001800ffff098c */ /* 0x0009e2000a800008 */
[----:B------:R-:W-:Y:S05]  /*4ca0*/  BRA `(.L_x_90) ;  /* 0x0000000000147947 */ /* 0x000fea0003800000 */
.L_x_89:
[----:B------:R-:W-:Y:S02]  /*4cb0*/  MOV R2, 0x4cd0 ;  /* 0x00004cd000027802 */ /* 0x000fe40000000f00 */
[----:B-----5:R-:W-:Y:S05]  /*4cc0*/  CALL.REL.NOINC `($__internal_0_$__cuda_sm10x_tcgen05_guardrail_trap_col_being_dealloced_not_returned_by_alloc) ;  /* 0x0000002c00cc7944 */ /* 0x020fea0003c00000 */
[----:B------:R-:W-:Y:S05]  /*4cd0*/  BRA `(.L_x_90) ;  /* 0x0000000000087947 */ /* 0x000fea0003800000 */
.L_x_88:
[----:B------:R-:W-:Y:S02]  /*4ce0*/  MOV R2, 0x4d00 ;  /* 0x00004d0000027802 */ /* 0x000fe40000000f00 */
[----:B-----5:R-:W-:Y:S05]  /*4cf0*/  CALL.REL.NOINC `($__internal_2_$__cuda_sm10x_tcgen05_guardrail_trap_unallocated_columns_being_dealloced) ;  /* 0x0000002c00d87944 */ /* 0x020fea0003c00000 */
.L_x_90:
[----:B------:R-:W-:Y:S01]  /*4d00*/  NOP ;  /* 0x0000000000007918 */ /* 0x000fe20000000000 */
[----:B----4-:R-:W-:Y:S05]  /*4d10*/  EXIT ;  /* 0x000000000000794d */ /* 0x010fea0003800000 */
.L_x_61:
[----:B------:R-:W-:-:S09]  /*4d20*/  UISETP.NE.OR UP5, UPT, UR10, 0x3, !UP5 ;  /* 0x000000030a00788c */ /* 0x000fd2000efa5670 */
[----:B------:R-:W-:Y:S05]  /*4d30*/  BRA.U UP5, `(.L_x_91) ;  /* 0x0000000d050c7547 */ /* 0x000fea000b800000 */
[----:B------:R-:W1:Y:S01]  /*4d40*/  LDC R0, c[0x0][0xb30] ;  /* 0x0002cc00ff007b82 */ /* 0x000e620000000800 */
[----:B------:R-:W2:Y:S01]  /*4d50*/  LDCU.64 UR4, c[0x0][0x888] ;  /* 0x00011100ff0477ac */ /* 0x000ea20008000a00 */
[----:B------:R-:W-:Y:S01]  /*4d60*/  IMAD.MOV.U32 R28, RZ, RZ, 0x1 ;  /* 0x00000001ff1c7424 */ /* 0x000fe200078e00ff */
[----:B------:R-:W-:Y:S01]  /*4d70*/  CS2R R26, SRZ ;  /* 0x00000000001a7805 */ /* 0x000fe2000001ff00 */
[----:B------:R-:W-:Y:S01]  /*4d80*/  IMAD.MOV.U32 R24, RZ, RZ, 0x800 ;  /* 0x00000800ff187424 */ /* 0x000fe200078e00ff */
[----:B------:R-:W3:Y:S03]  /*4d90*/  LDCU.64 UR16, c[0x0][0x890] ;  /* 0x00011200ff1077ac */ /* 0x000ee60008000a00 */
[----:B------:R-:W4:Y:S01]  /*4da0*/  LDC R23, c[0x0][0x370] ;  /* 0x0000dc00ff177b82 */ /* 0x000f220000000800 */
[----:B------:R-:W-:Y:S01]  /*4db0*/  UMOV UR7, 0x400 ;  /* 0x0000040000077882 */ /* 0x000fe20000000000 */
[----:B------:R-:W-:-:S02]  /*4dc0*/  UPLOP3.LUT UP1, UPT, UPT, UPT, UPT, 0x40, 0x4 ;  /* 0x000000000004789c */ /* 0x000fc40003f2e870 */
[----:B------:R-:W-:Y:S01]  /*4dd0*/  ULEA UR7, UR46, UR7, 0x18 ;  /* 0x000000072e077291 */ /* 0x000fe2000f8ec0ff */
[----:B------:R-:W-:-:S03]  /*4de0*/  UMOV UR13, URZ ;  /* 0x000000ff000d7c82 */ /* 0x000fc60008000000 */
[----:B------:R-:W4:Y:S01]  /*4df0*/  LDC R3, c[0x0][0xb0c] ;  /* 0x0002c300ff037b82 */ /* 0x000f220000000800 */
[----:B--2---:R-:W-:Y:S02]  /*4e00*/  UISETP.NE.U32.AND UP2, UPT, UR4, URZ, UPT ;  /* 0x000000ff0400728c */ /* 0x004fe4000bf45070 */
[----:B---3--:R-:W-:-:S05]  /*4e10*/  UISETP.NE.U32.AND UP3, UPT, UR16, URZ, UPT ;  /* 0x000000ff1000728c */ /* 0x008fca000bf65070 */
[----:B------:R-:W2:Y:S01]  /*4e20*/  LDC R20, c[0x0][0xb20] ;  /* 0x0002c800ff147b82 */ /* 0x000ea20000000800 */
[----:B-1----:R-:W-:Y:S01]  /*4e30*/  ISETP.NE.AND P1, PT, R0, 0x1, PT ;  /* 0x000000010000780c */ /* 0x002fe20003f25270 */
[----:B------:R-:W-:Y:S02]  /*4e40*/  UISETP.NE.AND.EX UP2, UPT, UR5, URZ, UPT, UP2 ;  /* 0x000000ff0500728c */ /* 0x000fe4000bf45320 */
[----:B------:R-:W-:-:S04]  /*4e50*/  UISETP.NE.AND.EX UP3, UPT, UR17, URZ, UPT, UP3 ;  /* 0x000000ff1100728c */ /* 0x000fc8000bf65330 */
[----:B------:R-:W1:Y:S08]  /*4e60*/  LDC.64 R32, c[0x0][0x348] ;  /* 0x0000d200ff207b82 */ /* 0x000e700000000a00 */
[----:B------:R-:W3:Y:S08]  /*4e70*/  LDC.64 R14, c[0x0][0xb10] ;  /* 0x0002c400ff0e7b82 */ /* 0x000ef00000000a00 */
[----:B------:R-:W1:Y:S08]  /*4e80*/  LDC.64 R6, c[0x0][0xb18] ;  /* 0x0002c600ff067b82 */ /* 0x000e700000000a00 */
[----:B------:R-:W1:Y:S08]  /*4e90*/  LDC.64 R4, c[0x0][0xb28] ;  /* 0x0002ca00ff047b82 */ /* 0x000e700000000a00 */
[----:B--2-4-:R-:W1:Y:S02]  /*4ea0*/  LDC R21, c[0x0][0x374] ;  /* 0x0000dd00ff157b82 */ /* 0x014e640000000800 */
.L_x_99:
[C---:B------:R-:W-:Y:S02]  /*4eb0*/  LEA R0, R27.reuse, UR7, 0x3 ;  /* 0x000000071b007c11 */ /* 0x040fe4000f8e18ff */
[----:B------:R-:W-:Y:S02]  /*4ec0*/  SHF.L.U32 R2, R26, 0x1f, RZ ;  /* 0x0000001f1a027819 */ /* 0x000fe400000006ff */
[----:B------:R-:W-:Y:S02]  /*4ed0*/  LEA R16, R27, UR7, 0x4 ;  /* 0x000000071b107c11 */ /* 0x000fe4000f8e20ff */
[----:B--2---:R-:W2:Y:S02]  /*4ee0*/  SYNCS.PHASECHK.TRANS64.TRYWAIT P0, [R0+URZ+0x90], R2 ;  /* 0x00009002000075a7 */ /* 0x004ea400080011ff */
[----:B--2---:R-:W-:Y:S05]  /*4ef0*/  @!P0 BRA `(.L_x_92) ;  /* 0x0000002800a88947 */ /* 0x004fea0003800000 */
.L_x_160:
[----:B------:R-:W-:Y:S01]  /*4f00*/  ISETP.GE.AND P0, PT, R22, 0x1, PT ;  /* 0x000000011600780c */ /* 0x000fe20003f06270 */
[----:B------:R-:W4:Y:S01]  /*4f10*/  LDS.128 R16, [R16+0x120] ;  /* 0x0001200010107984 */ /* 0x000f220000000c00 */
[----:B------:R-:W-:Y:S01]  /*4f20*/  ISETP.NE.U32.AND P4, PT, RZ, UR16, PT ;  /* 0x00000010ff007c0c */ /* 0x000fe2000bf85070 */
[----:B--2---:R-:W-:Y:S03]  /*4f30*/  VIADD R0, R0, 0xa0 ;  /* 0x000000a000007836 */ /* 0x004fe60000000000 */
[----:B------:R-:W-:Y:S01]  /*4f40*/  ISETP.NE.AND.EX P4, PT, RZ, UR17, PT, P4 ;  /* 0x00000011ff007c0c */ /* 0x000fe2000bf85340 */
[----:B------:R-:W-:Y:S01]  /*4f50*/  @!PT LDS RZ, [RZ] ;  /* 0x00000000fffff984 */ /* 0x000fe20000000800 */
[----:B------:R-:W-:Y:S01]  /*4f60*/  @!PT LDS RZ, [RZ] ;  /* 0x00000000fffff984 */ /* 0x000fe20000000800 */
[----:B------:R-:W-:Y:S01]  /*4f70*/  @!PT LDS RZ, [RZ] ;  /* 0x00000000fffff984 */ /* 0x000fe20000000800 */
[----:B------:R-:W-:Y:S01]  /*4f80*/  @!PT LDS RZ, [RZ] ;  /* 0x00000000fffff984 */ /* 0x000fe20000000800 */
[----:B------:R2:W-:Y:S06]  /*4f90*/  MEMBAR.ALL.CTA ;  /* 0x0000000000007992 */ /* 0x0005ec0000008000 */
[----:B--2---:R-:W2:Y:S01]  /*4fa0*/  FENCE.VIEW.ASYNC.S ;  /* 0x00000000000073c6 */ /* 0x004ea20000000000 */
[----:B------:R-:W-:Y:S04]  /*4fb0*/  PRMT R0, RZ, 0x654, R0 ;  /* 0x00000654ff007816 */ /* 0x000fe80000000000 */
[----:B--2---:R2:W-:Y:S01]  /*4fc0*/  SYNCS.ARRIVE.TRANS64.RED.A1T0 RZ, [R0+URZ], RZ ;  /* 0x000000ff00ff79a7 */ /* 0x0045e200081004ff */
[----:B----4-:R-:W-:Y:S11]  /*4fd0*/  LOP3.LUT P3, RZ, R18, 0x1, RZ, 0xc0, !PT ;  /* 0x0000000112ff7812 */ /* 0x010ff6000786c0ff */
[----:B------:R-:W-:Y:S02]  /*4fe0*/  @!UPT UIADD3 URZ, UPT, UPT, URZ, URZ, URZ ;  /* 0x000000fffffff290 */ /* 0x000fe4000fffe0ff */
[----:B------:R-:W-:Y:S02]  /*4ff0*/  @P3 MOV R11, R16 ;  /* 0x00000010000b3202 */ /* 0x000fe40000000f00 */
[----:B------:R-:W-:Y:S01]  /*5000*/  @P3 LOP3.LUT R10, R17, 0xffff, RZ, 0xc0, !PT ;  /* 0x0000ffff110a3812 */ /* 0x000fe200078ec0ff */
[----:B--2---:R-:W-:Y:S06]  /*5010*/  @!P0 BRA `(.L_x_93) ;  /* 0x0000000000a48947 */ /* 0x004fec0003800000 */
[-C--:B-1----:R-:W-:Y:S01]  /*5020*/  IMAD.HI.U32 R0, R21, R7.reuse, RZ ;  /* 0x0000000715007227 */ /* 0x082fe200078e00ff */
[----:B------:R-:W-:Y:S02]  /*5030*/  ISETP.NE.AND P0, PT, R6, 0x1, PT ;  /* 0x000000010600780c */ /* 0x000fe40003f05270 */
[----:B------:R-:W-:Y:S01]  /*5040*/  ISETP.NE.AND P2, PT, R22, 0x1, PT ;  /* 0x000000011600780c */ /* 0x000fe20003f45270 */
[----:B---3--:R-:W-:Y:S01]  /*5050*/  IMAD.HI.U32 R9, R23, R14, RZ ;  /* 0x0000000e17097227 */ /* 0x008fe200078e00ff */
[----:B------:R-:W-:Y:S02]  /*5060*/  SHF.R.U32.HI R0, RZ, R20, R0 ;  /* 0x00000014ff007219 */ /* 0x000fe40000011600 */
[----:B------:R-:W-:Y:S01]  /*5070*/  ISETP.NE.AND P5, PT, R3, 0x1, PT ;  /* 0x000000010300780c */ /* 0x000fe20003fa5270 */
[----:B------:R-:W-:Y:S01]  /*5080*/  IMAD.HI.U32 R13, R10, R7, RZ ;  /* 0x000000070a0d7227 */ /* 0x000fe200078e00ff */
[----:B------:R-:W-:Y:S02]  /*5090*/  SHF.R.U32.HI R9, RZ, R15, R9 ;  /* 0x0000000fff097219 */ /* 0x000fe40000011609 */
[----:B------:R-:W-:Y:S01]  /*50a0*/  SEL R0, R21, R0, !P0 ;  /* 0x0000000015007207 */ /* 0x000fe20004000000 */
[----:B------:R-:W-:Y:S01]  /*50b0*/  IMAD.HI.U32 R12, R11, R14, RZ ;  /* 0x0000000e0b0c7227 */ /* 0x000fe200078e00ff */
[----:B------:R-:W-:Y:S03]  /*50c0*/  SEL R9, R23, R9, !P5 ;  /* 0x0000000917097207 */ /* 0x000fe60006800000 */
[-C--:B------:R-:W-:Y:S01]  /*50d0*/  IMAD.HI.U32 R8, R0, R4.reuse, RZ ;  /* 0x0000000400087227 */ /* 0x080fe200078e00ff */
[----:B------:R-:W-:Y:S03]  /*50e0*/  SHF.R.U32.HI R12, RZ, R15, R12 ;  /* 0x0000000fff0c7219 */ /* 0x000fe6000001160c */
[----:B------:R-:W-:Y:S01]  /*50f0*/  IMAD.HI.U32 R2, R9, R4, RZ ;  /* 0x0000000409027227 */ /* 0x000fe200078e00ff */
[-C--:B------:R-:W-:Y:S02]  /*5100*/  @P2 SHF.R.U32.HI R0, RZ, R5.reuse, R8 ;  /* 0x00000005ff002219 */ /* 0x080fe40000011608 */
[----:B------:R-:W-:Y:S02]  /*5110*/  SHF.R.U32.HI R8, RZ, R20, R13 ;  /* 0x00000014ff087219 */ /* 0x000fe4000001160d */
[----:B------:R-:W-:Y:S01]  /*5120*/  @P2 SHF.R.U32.HI R9, RZ, R5, R2 ;  /* 0x00000005ff092219 */ /* 0x000fe20000011602 */
[----:B------:R-:W-:Y:S01]  /*5130*/  IMAD R0, R22, R0, RZ ;  /* 0x0000000016007224 */ /* 0x000fe200078e02ff */
[----:B------:R-:W-:Y:S02]  /*5140*/  SEL R8, R10, R8, !P0 ;  /* 0x000000080a087207 */ /* 0x000fe40004000000 */
[----:B------:R-:W-:Y:S01]  /*5150*/  SEL R2, R11, R12, !P5 ;  /* 0x0000000c0b027207 */ /* 0x000fe20006800000 */
[----:B------:R-:W-:Y:S01]  /*5160*/  IMAD R12, R22, R9, RZ ;  /* 0x00000009160c7224 */ /* 0x000fe200078e02ff */
[C---:B------:R-:W-:Y:S01]  /*5170*/  ISETP.GE.AND P0, PT, R8.reuse, R0, PT ;  /* 0x000000000800720c */ /* 0x040fe20003f06270 */
[----:B------:R-:W-:Y:S03]  /*5180*/  IMAD.HI.U32 R0, R8, R4, RZ ;  /* 0x0000000408007227 */ /* 0x000fe600078e00ff */
[----:B------:R-:W-:Y:S02]  /*5190*/  ISETP.GE.OR P0, PT, R2, R12, P0 ;  /* 0x0000000c0200720c */ /* 0x000fe40000706670 */
[-C--:B------:R-:W-:Y:S04]  /*51a0*/  SHF.R.U32.HI R0, RZ, R5.reuse, R0 ;  /* 0x00000005ff007219 */ /* 0x080fe80000011600 */
[----:B------:R-:W-:Y:S05]  /*51b0*/  SEL R13, R8, R0, !P2 ;  /* 0x00000000080d7207 */ /* 0x000fea0005000000 */
[----:B------:R-:W-:Y:S02]  /*51c0*/  IMAD.MOV R12, RZ, RZ, -R13 ;  /* 0x000000ffff0c7224 */ /* 0x000fe400078e0a0d */
[----:B------:R-:W-:Y:S04]  /*51d0*/  @!P0 IMAD.HI.U32 R0, R2, R4, RZ ;  /* 0x0000000402008227 */ /* 0x000fe800078e00ff */
[----:B------:R-:W-:Y:S01]  /*51e0*/  IMAD R12, R22, R12, R8 ;  /* 0x0000000c160c7224 */ /* 0x000fe200078e0208 */
[----:B------:R-:W-:Y:S04]  /*51f0*/  @!P0 SHF.R.U32.HI R0, RZ, R5, R0 ;  /* 0x00000005ff008219 */ /* 0x000fe80000011600 */
[----:B------:R-:W-:Y:S04]  /*5200*/  @!P0 SEL R0, R2, R0, !P2 ;  /* 0x0000000002008207 */ /* 0x000fe80005000000 */
[----:B------:R-:W-:Y:S01]  /*5210*/  @!P0 IADD3 R13, PT, PT, R13, -R0, RZ ;  /* 0x800000000d0d8210 */ /* 0x000fe20007ffe0ff */
[----:B------:R-:W-:Y:S01]  /*5220*/  @!P0 IMAD R0, R9, R12, R0 ;  /* 0x0000000c09008224 */ /* 0x000fe200078e0200 */
[----:B------:R-:W-:Y:S01]  /*5230*/  IADD3 R9, PT, PT, -R8, RZ, RZ ;  /* 0x000000ff08097210 */ /* 0x000fe20007ffe1ff */
[--C-:B------:R-:W-:Y:S02]  /*5240*/  IMAD.MOV R12, RZ, RZ, -R2.reuse ;  /* 0x000000ffff0c7224 */ /* 0x100fe400078e0a02 */
[----:B------:R-:W-:Y:S02]  /*5250*/  @!P0 IMAD R8, R13, R22, R2 ;  /* 0x000000160d088224 */ /* 0x000fe400078e0202 */
[----:B------:R-:W-:Y:S02]  /*5260*/  @!P0 IMAD.MOV.U32 R2, RZ, RZ, R0 ;  /* 0x000000ffff028224 */ /* 0x000fe400078e0000 */
[----:B------:R-:W-:Y:S02]  /*5270*/  IMAD R11, R3, R12, R11 ;  /* 0x0000000c030b7224 */ /* 0x000fe400078e020b */
[----:B------:R-:W-:Y:S02]  /*5280*/  IMAD R10, R6, R9, R10 ;  /* 0x00000009060a7224 */ /* 0x000fe400078e020a */
[----:B------:R-:W-:Y:S02]  /*5290*/  IMAD R11, R2, R3, R11 ;  /* 0x00000003020b7224 */ /* 0x000fe400078e020b */
[----:B------:R-:W-:Y:S02]  /*52a0*/  IMAD R10, R8, R6, R10 ;  /* 0x00000006080a7224 */ /* 0x000fe400078e020a */
.L_x_93:
[----:B------:R-:W-:Y:S05]  /*52b0*/  BRA.U UP1, `(.L_x_94) ;  /* 0x0000000101107547 */ /* 0x000fea000b800000 */
[----:B------:R-:W-:Y:S04]  /*52c0*/  MOV R2, UR37 ;  /* 0x0000002500027c02 */ /* 0x000fe80008000f00 */
[----:B------:R-:W-:Y:S04]  /*52d0*/  SHF.L.U32 R2, R2, 0x1f, RZ ;  /* 0x0000001f02027819 */ /* 0x000fe800000006ff */
[----:B------:R-:W2:Y:S02]  /*52e0*/  SYNCS.PHASECHK.TRANS64.TRYWAIT P0, [UR7+0x88], R2 ;  /* 0x00008802ff0075a7 */ /* 0x000ea40008001107 */
[----:B--2---:R-:W-:Y:S05]  /*52f0*/  @!P0 BRA `(.L_x_95) ;  /* 0x0000002400bc8947 */ /* 0x004fea0003800000 */
.L_x_94:
[----:B------:R-:W-:Y:S05]  /*5300*/  BRA.U !UP3, `(.L_x_96) ;  /* 0x000000010b347547 */ /* 0x000fea000b800000 */
[----:B------:R-:W-:Y:S01]  /*5310*/  UPLOP3.LUT UP0, UPT, UPT, UPT, UP2, 0x80, 0x8 ;  /* 0x000000000008789c */ /* 0x000fe20003f0f020 */
[----:B--2---:R-:W-:Y:S02]  /*5320*/  HFMA2 R0, -RZ, RZ, 0, 5.9604644775390625e-08 ;  /* 0x00000001ff007431 */ /* 0x004fe400000001ff */
[----:B------:R-:W-:Y:S03]  /*5330*/  IMAD.MOV.U32 R49, RZ, RZ, 0x1 ;  /* 0x00000001ff317424 */ /* 0x000fe600078e00ff */
[----:B------:R-:W-:Y:S05]  /*5340*/  PLOP3.LUT P0, PT, PT, PT, UP0, 0x80, 0x8 ;  /* 0x000000000008781c */ /* 0x000fea0003f0f008 */
[----:B------:R-:W2:Y:S01]  /*5350*/  @UP0 LDCU.64 UR4, c[0x0][0x888] ;  /* 0x00011100ff0407ac */ /* 0x000ea20008000a00 */
[----:B------:R-:W-:Y:S07]  /*5360*/  @UP0 UIMAD UR6, UR60, UR16, URZ ;  /* 0x000000103c0602a4 */ /* 0x000fee000f8e02ff */
[----:B------:R-:W-:Y:S01]  /*5370*/  @!P0 PRMT R49, R0, 0x7610, R49 ;  /* 0x0000761000318816 */ /* 0x000fe20000000031 */
[----:B--2---:R-:W-:Y:S06]  /*5380*/  @UP0 UIMAD.WIDE UR4, UR6, 0x4, UR4 ;  /* 0x00000004060408a5 */ /* 0x004fec000f8e0204 */
[----:B------:R-:W-:Y:S01]  /*5390*/  IMAD.U32 R8, RZ, RZ, UR4 ;  /* 0x00000004ff087e24 */ /* 0x000fe2000f8e00ff */
[----:B------:R-:W-:Y:S04]  /*53a0*/  MOV R9, UR5 ;  /* 0x0000000500097c02 */ /* 0x000fe80008000f00 */
[----:B------:R-:W2:Y:S01]  /*53b0*/  @!UP0 LDCU UR4, c[0x0][0x880] ;  /* 0x00011000ff0487ac */ /* 0x000ea20008000800 */
[----:B-----5:R4:W5:Y:S02]  /*53c0*/  @P0 LDG.E R30, desc[UR44][R8.64] ;  /* 0x0000002c081e0981 */ /* 0x020964000c1e1900 */
[----:B--2-4-:R-:W-:Y:S07]  /*53d0*/  @!P0 IMAD.U32 R30, RZ, RZ, UR4 ;  /* 0x00000004ff1e8e24 */ /* 0x014fee000f8e00ff */
.L_x_96:
[----:B-----5:R-:W-:Y:S01]  /*53e0*/  @!P4 FSETP.EQ.AND P5, PT, R30, RZ, PT ;  /* 0x000000ff1e00c20b */ /* 0x020fe20003fa2000 */
[----:B------:R-:W-:Y:S01]  /*53f0*/  @!UPT UIADD3 URZ, UPT, UPT, URZ, URZ, URZ ;  /* 0x000000fffffff290 */ /* 0x000fe2000fffe0ff */
[----:B------:R-:W-:Y:S11]  /*5400*/  @!P4 BRA `(.L_x_97) ;  /* 0x000000000014c947 */ /* 0x000ff60003800000 */
[----:B------:R-:W-:Y:S02]  /*5410*/  LOP3.LUT P0, RZ, R49, 0xff, RZ, 0xc0, !PT ;  /* 0x000000ff31ff7812 */ /* 0x000fe4000780c0ff */
[----:B------:R-:W-:Y:S04]  /*5420*/  PLOP3.LUT P5, PT, PT, PT, UP0, 0x80, 0x8 ;  /* 0x000000000008781c */ /* 0x000fe80003faf008 */
[----:B------:R-:W-:Y:S07]  /*5430*/  PLOP3.LUT P5, PT, P5, PT, PT, 0x8, 0x80 ;  /* 0x000000000080781c */ /* 0x000fee0002fae170 */
[----:B------:R-:W-:Y:S11]  /*5440*/  @P0 FSETP.EQ.AND P5, PT, R30, RZ, PT ;  /* 0x000000ff1e00020b */ /* 0x000ff60003fa2000 */
[----:B------:R-:W-:Y:S02]  /*5450*/  @!UPT UIADD3 URZ, UPT, UPT, URZ, URZ, URZ ;  /* 0x000000fffffff290 */ /* 0x000fe4000fffe0ff */
.L_x_97:
[----:B------:R-:W4:Y:S01]  /*5460*/  LDC.64 R8, c[0x0][0xb10] ;  /* 0x0002c400ff087b82 */ /* 0x000f220000000a00 */
[----:B------:R-:W-:Y:S01]  /*5470*/  ULEA UR5, UR13, UR7, 0x3 ;  /* 0x000000070d057291 */ /* 0x000fe2000f8e18ff */
[----:B------:R-:W-:Y:S01]  /*5480*/  SHF.L.U32 R29, R28, 0x1f, RZ ;  /* 0x0000001f1c1d7819 */ /* 0x000fe200000006ff */
[----:B------:R-:W-:Y:S01]  /*5490*/  VIADD R27, R27, 0x1 ;  /* 0x000000011b1b7836 */ /* 0x000fe20000000000 */
[----:B------:R-:W-:Y:S04]  /*54a0*/  @P3 SHF.R.U32.HI R25, RZ, 0x10, R17 ;  /* 0x00000010ff193819 */ /* 0x000fe80000011611 */
[----:B------:R-:W5:Y:S02]  /*54b0*/  LDC.64 R12, c[0x0][0xb18] ;  /* 0x0002c600ff0c7b82 */ /* 0x000f640000000a00 */
[----:B------:R-:W1:Y:S01]  /*54c0*/  SYNCS.PHASECHK.TRANS64.TRYWAIT P4, [UR5+0x70], R29 ;  /* 0x0000701dff0075a7 */ /* 0x000e620008081105 */
[C---:B----4-:R-:W-:Y:S05]  /*54d0*/  @!P1 IMAD.HI.U32 R8, R11.reuse, R8, RZ ;  /* 0x000000080b089227 */ /* 0x050fea00078e00ff */
[----:B--2---:R-:W2:Y:S01]  /*54e0*/  @!P1 LDC R0, c[0x0][0xb20] ;  /* 0x0002c800ff009b82 */ /* 0x004ea20000000800 */
[----:B------:R-:W-:Y:S01]  /*54f0*/  @!P1 SHF.R.U32.HI R8, RZ, R9, R8 ;  /* 0x00000009ff089219 */ /* 0x000fe20000011608 */
[----:B-----5:R-:W-:Y:S01]  /*5500*/  @!P1 IMAD.HI.U32 R13, R10, R13, RZ ;  /* 0x0000000d0a0d9227 */ /* 0x020fe200078e00ff */
[----:B------:R-:W-:Y:S05]  /*5510*/  @!P1 ISETP.NE.AND P0, PT, R12, 0x1, PT ;  /* 0x000000010c00980c */ /* 0x000fea0003f05270 */
[----:B------:R-:W4:Y:S01]  /*5520*/  @!P1 LDC R2, c[0x0][0xb0c] ;  /* 0x0002c300ff029b82 */ /* 0x000f220000000800 */
[----:B--2---:R-:W-:Y:S02]  /*5530*/  @!P1 SHF.R.U32.HI R0, RZ, R0, R13 ;  /* 0x00000000ff009219 */ /* 0x004fe4000001160d */
[----:B----4-:R-:W-:Y:S02]  /*5540*/  @!P1 ISETP.NE.AND P2, PT, R2, 0x1, PT ;  /* 0x000000010200980c */ /* 0x010fe40003f45270 */
[----:B------:R-:W-:Y:S02]  /*5550*/  @!P1 SEL R9, R10, R0, !P0 ;  /* 0x000000000a099207 */ /* 0x000fe40004000000 */
[----:B------:R-:W-:Y:S02]  /*5560*/  ELECT P0, URZ, PT ;  /* 0x0000000000ff782f */ /* 0x000fe40003800000 */
[----:B------:R-:W-:Y:S05]  /*5570*/  @!P1 SEL R8, R11, R8, !P2 ;  /* 0x000000080b089207 */ /* 0x000fea0005000000 */
[----:B------:R-:W-:Y:S02]  /*5580*/  @!P1 IMAD.IADD R0, R9, 0x1, -R8 ;  /* 0x0000000109009824 */ /* 0x000fe400078e0a08 */
[----:B------:R-:W-:Y:S02]  /*5590*/  @!P1 IMAD.IADD R8, R8, 0x1, -R9 ;  /* 0x0000000108089824 */ /* 0x000fe400078e0a09 */
[----:B------:R-:W-:Y:S02]  /*55a0*/  @!P1 IMAD R11, R0, R2, R11 ;  /* 0x00000002000b9224 */ /* 0x000fe400078e020b */
[----:B------:R-:W-:Y:S01]  /*55b0*/  @!P1 IMAD R10, R8, R12, R10 ;  /* 0x0000000c080a9224 */ /* 0x000fe200078e020a */
[----:B-1----:R-:W-:Y:S06]  /*55c0*/  @!P4 BRA `(.L_x_98) ;  /* 0x000000240020c947 */ /* 0x002fec0003800000 */
.L_x_163:
[----:B------:R-:W-:Y:S01]  /*55d0*/  PLOP3.LUT P5, PT, P5, P0, PT, 0xf2, 0x2f ;  /* 0x00000000002f781c */ /* 0x000fe20002fa1e72 */
[----:B------:R-:W-:Y:S01]  /*55e0*/  UIADD3 UR9, UPT, UPT, UR5, 0x60, URZ ;  /* 0x0000006005097890 */ /* 0x000fe2000fffe0ff */
[----:B------:R-:W-:Y:S01]  /*55f0*/  UMOV UR18, 0x0 ;  /* 0x0000000000127882 */ /* 0x000fe20000000000 */
[----:B------:R-:W-:Y:S01]  /*5600*/  UMOV UR19, 0x10000000 ;  /* 0x1000000000137882 */ /* 0x000fe20000000000 */
[----:B------:R-:W-:Y:S01]  /*5610*/  UMOV UR12, UR60 ;  /* 0x0000003c000c7c82 */ /* 0x000fe20008000000 */
[----:B------:R-:W-:Y:S08]  /*5620*/  @P3 R2UR UR60, R25 ;  /* 0x00000000193c32ca */ /* 0x000ff000000e0000 */
[----:B------:R-:W-:Y:S01]  /*5630*/  @!P5 IADD3 R2, P0, PT, R32, 0x580, RZ ;  /* 0x000005802002d810 */ /* 0x000fe20007f1e0ff */
[----:B------:R-:W-:Y:S01]  /*5640*/  @!P5 IMAD.SHL.U32 R48, R48, 0x10, RZ ;  /* 0x000000103030d824 */ /* 0x000fe200078e00ff */
[----:B------:R-:W-:Y:S01]  /*5650*/  VOTEU.ALL UP1, P5 ;  /* 0x0000000000ff7886 */ /* 0x000fe20002820000 */
[----:B------:R-:W-:Y:S01]  /*5660*/  @!P5 IMAD.SHL.U32 R47, R47, 0x40, RZ ;  /* 0x000000402f2fd824 */ /* 0x000fe200078e00ff */
[----:B------:R-:W-:Y:S01]  /*5670*/  @!P5 R2UR UR6, R2 ;  /* 0x000000000206d2ca */ /* 0x000fe200000e0000 */
[----:B-1----:R-:W-:Y:S01]  /*5680*/  @!P5 IMAD.X R0, RZ, RZ, R33, P0 ;  /* 0x000000ffff00d224 */ /* 0x002fe200000e0621 */
[----:B------:R-:W-:Y:S01]  /*5690*/  @!P5 R2UR UR10, R48 ;  /* 0x00000000300ad2ca */ /* 0x000fe200000e0000 */
[----:B------:R-:W-:Y:S01]  /*56a0*/  @!UP1 ULEA UR8, UR13, UR7, 0xb ;  /* 0x000000070d089291 */ /* 0x000fe2000f8e58ff */
[----:B------:R-:W-:Y:S01]  /*56b0*/  @!P5 R2UR UR11, R47 ;  /* 0x000000002f0bd2ca */ /* 0x000fe200000e0000 */
[----:B------:R-:W-:Y:S01]  /*56c0*/  IMAD.IADD R48, R10, 0x1, R31 ;  /* 0x000000010a307824 */ /* 0x000fe200078e021f */
[----:B------:R-:W-:Y:S01]  /*56d0*/  @!P5 R2UR UR4, R0 ;  /* 0x000000000004d2ca */ /* 0x000fe200000e0000 */
[----:B------:R-:W-:Y:S01]  /*56e0*/  @!UP1 UIADD3 UR8, UPT, UPT, UR8, 0x200, URZ ;  /* 0x0000020008089890 */ /* 0x000fe2000fffe0ff */
[----:B------:R-:W-:Y:S01]  /*56f0*/  ISETP.NE.AND P0, PT, R27, 0x2, PT ;  /* 0x000000021b00780c */ /* 0x000fe20003f05270 */
[----:B------:R-:W-:Y:S01]  /*5700*/  VOTEU.ALL UP1, P5 ;  /* 0x0000000000ff7886 */ /* 0x000fe20002820000 */
[----:B------:R-:W-:Y:S02]  /*5710*/  IMAD.IADD R47, R11, 0x1, R46 ;  /* 0x000000010b2f7824 */ /* 0x000fe400078e022e */
[----:B------:R-:W-:Y:S01]  /*5720*/  SEL R0, RZ, 0x1, P0 ;  /* 0x00000001ff007807 */ /* 0x000fe20000000000 */
[----:B------:R-:W-:Y:S01]  /*5730*/  IMAD.U32 R8, RZ, RZ, UR6 ;  /* 0x00000006ff087e24 */ /* 0x000fe2000f8e00ff */
[----:B------:R-:W-:Y:S02]  /*5740*/  SEL R27, R27, RZ, P0 ;  /* 0x000000ff1b1b7207 */ /* 0x000fe40000000000 */
[----:B------:R-:W-:Y:S02]  /*5750*/  LOP3.LUT R26, R26, R0, RZ, 0x3c, !PT ;  /* 0x000000001a1a7212 */ /* 0x000fe400078e3cff */
[----:B------:R-:W-:Y:S01]  /*5760*/  @!P5 R2UR UR14, R8 ;  /* 0x00000000080ed2ca */ /* 0x000fe200000e0000 */
[----:B------:R-:W-:Y:S01]  /*5770*/  IMAD.U32 R9, RZ, RZ, UR4 ;  /* 0x00000004ff097e24 */ /* 0x000fe2000f8e00ff */
[----:B------:R-:W-:Y:S04]  /*5780*/  UPRMT UR4, UR46, 0x654, UR9 ;  /* 0x000006542e047896 */ /* 0x000fe80008000009 */
[----:B------:R-:W-:Y:S11]  /*5790*/  @!P5 R2UR UR15, R9 ;  /* 0x00000000090fd2ca */ /* 0x000ff600000e0000 */
[----:B------:R-:W-:Y:S02]  /*57a0*/  @!UPT UIADD3 URZ, UPT, UPT, URZ, URZ, URZ ;  /* 0x000000fffffff290 */ /* 0x000fe4000fffe0ff */
[----:B------:R2:W-:Y:S01]  /*57b0*/  @!UP1 UTMALDG.3D [UR8], [UR14], desc[UR18] ;  /* 0x000012080e0095b4 */ /* 0x0005e20008011000 */
[----:B------:R2:W-:Y:S01]  /*57c0*/  @!P5 SYNCS.ARRIVE.TRANS64.RED.A0TR RZ, [UR5+0x60], R24 ;  /* 0x00006018ffffd9a7 */ /* 0x0005e20008300405 */
[----:B------:R-:W-:Y:S01]  /*57d0*/  SYNCS.ARRIVE.TRANS64.RED.A1T0 RZ, [UR4], RZ ;  /* 0x000000ffffff79a7 */ /* 0x000fe20008100404 */
[----:B------:R-:W-:Y:S04]  /*57e0*/  UIADD3 UR4, UPT, UPT, UR13, 0x1, URZ ;  /* 0x000000010d047890 */ /* 0x000fe8000fffe0ff */
[----:B------:R-:W-:Y:S04]  /*57f0*/  UISETP.NE.AND UP1, UPT, UR4, 0x2, UPT ;  /* 0x000000020400788c */ /* 0x000fe8000bf25270 */
[----:B------:R-:W-:Y:S02]  /*5800*/  USEL UR5, URZ, 0x1, UP1 ;  /* 0x00000001ff057887 */ /* 0x000fe40008800000 */
[----:B------:R-:W-:Y:S02]  /*5810*/  USEL UR13, UR4, URZ, UP1 ;  /* 0x000000ff040d7287 */ /* 0x000fe40008800000 */
[----:B------:R-:W-:Y:S02]  /*5820*/  UPLOP3.LUT UP1, UPT, UPT, UPT, UPT, 0x80, 0x8 ;  /* 0x000000000008789c */ /* 0x000fe40003f2f070 */
[----:B------:R-:W-:Y:S01]  /*5830*/  LOP3.LUT R28, R28, UR5, RZ, 0x3c, !PT ;  /* 0x000000051c1c7c12 */ /* 0x000fe2000f8e3cff */
[----:B------:R-:W-:Y:S08]  /*5840*/  @P3 BRA `(.L_x_99) ;  /* 0xfffffff400983947 */ /* 0x000ff0000383ffff */
[----:B------:R-:W-:Y:S01]  /*5850*/  UIADD3 UR7, UPT, UPT, UR7, 0x70, URZ ;  /* 0x0000007007077890 */ /* 0x000fe2000fffe0ff */
[----:B------:R-:W-:-:S03]  /*5860*/  SHF.L.U32 R2, R28, 0x1f, RZ ;  /* 0x0000001f1c027819 */ /* 0x000fc600000006ff */
[----:B------:R-:W-:-:S09]  /*5870*/  ULEA UR4, UR13, UR7, 0x3 ;  /* 0x000000070d047291 */ /* 0x000fd2000f8e18ff */
[----:B------:R-:W1:Y:S02]  /*5880*/  SYNCS.PHASECHK.TRANS64.TRYWAIT P0, [UR4], R2 ;  /* 0x00000002ff0075a7 */ /* 0x000e640008001104 */
[----:B-1----:R-:W-:Y:S05]  /*5890*/  @!P0 BRA `(.L_x_100) ;  /* 0x0000002000848947 */ /* 0x002fea0003800000 */
.L_x_165:
[----:B------:R-:W-:-:S04]  /*58a0*/  UIADD3 UR4, UPT, UPT, UR13, 0x1, URZ ;  /* 0x000000010d047890 */ /* 0x000fc8000fffe0ff */
[----:B------:R-:W-:-:S04]  /*58b0*/  UISETP.NE.AND UP0, UPT, UR4, 0x2, UPT ;  /* 0x000000020400788c */ /* 0x000fc8000bf05270 */
[----:B------:R-:W-:Y:S02]  /*58c0*/  USEL UR5, URZ, 0x1, UP0 ;  /* 0x00000001ff057887 */ /* 0x000fe40008000000 */
[----:B------:R-:W-:-:S04]  /*58d0*/  USEL UR4, UR4, URZ, UP0 ;  /* 0x000000ff04047287 */ /* 0x000fc80008000000 */
[----:B------:R-:W-:Y:S01]  /*58e0*/  ULEA UR4, UR4, UR7, 0x3 ;  /* 0x0000000704047291 */ /* 0x000fe2000f8e18ff */
[----:B-1----:R-:W-:-:S04]  /*58f0*/  LOP3.LUT R2, R28, UR5, RZ, 0x3c, !PT ;  /* 0x000000051c027c12 */ /* 0x002fc8000f8e3cff */
[----:B------:R-:W-:Y:S01]  /*5900*/  SHF.L.U32 R2, R2, 0x1f, RZ ;  /* 0x0000001f02027819 */ /* 0x000fe200000006ff */
[----:B------:R-:W-:-:S07]  /*5910*/  IMAD.U32 R0, RZ, RZ, UR4 ;  /* 0x00000004ff007e24 */ /* 0x000fce000f8e00ff */
.L_x_101:
[----:B-1----:R1:W4:Y:S02]  /*5920*/  SYNCS.PHASECHK.TRANS64.TRYWAIT P0, [R0+URZ], R2 ;  /* 0x00000002000075a7 */ /* 0x00232400080011ff */
[----:B----4-:R-:W-:Y:S05]  /*5930*/  @!P0 NANOSLEEP.SYNCS 0x989680 ;  /* 0x009896800000895d */ /* 0x010fea0003900000 */
[----:B------:R-:W4:Y:S02]  /*5940*/  @!P0 SYNCS.PHASECHK.TRANS64 P0, [R0+URZ], R2 ;  /* 0x00000002000085a7 */ /* 0x000f2400080010ff */
[----:B--2-4-:R-:W-:Y:S05]  /*5950*/  @P0 EXIT ;  /* 0x000000000000094d */ /* 0x014fea0003800000 */
[----:B------:R-:W-:Y:S05]  /*5960*/  BRA `(.L_x_101) ;  /* 0xfffffffc00ec7947 */ /* 0x000fea000383ffff */
.L_x_91:
[----:B------:R-:W-:-:S06]  /*5970*/  UISETP.GE.AND UP1, UPT, UR10, 0x4, UPT ;  /* 0x000000040a00788c */ /* 0x000fcc000bf26270 */
[----:B------:R-:W-:-:S13]  /*5980*/  PLOP3.LUT P0, PT, PT, PT, UP1, 0x80, 0x8 ;  /* 0x000000000008781c */ /* 0x000fda0003f0f018 */
[----:B------:R-:W-:Y:S05]  /*5990*/  @!P0 EXIT ;  /* 0x000000000000894d */ /* 0x000fea0003800000 */
[----:B------:R-:W-:Y:S01]  /*59a0*/  BAR.SYNC.DEFER_BLOCKING 0x6, 0xa0 ;  /* 0x0182800000007b1d */ /* 0x000fe20000010000 */
[----:B------:R-:W-:Y:S01]  /*59b0*/  IMAD.SHL.U32 R3, R61, 0x10, RZ ;  /* 0x000000103d037824 */ /* 0x000fe200078e00ff */
[----:B------:R-:W-:Y:S01]  /*59c0*/  SHF.R.U32.HI R4, RZ, 0x3, R61 ;  /* 0x00000003ff047819 */ /* 0x000fe2000001163d */
[----:B------:R-:W-:Y:S01]  /*59d0*/  IMAD.SHL.U32 R2, R53, 0x200, RZ ;  /* 0x0000020035027824 */ /* 0x000fe200078e00ff */
[----:B------:R-:W-:Y:S01]  /*59e0*/  CS2R R56, SRZ ;  /* 0x0000000000387805 */ /* 0x000fe2000001ff00 */
[----:B------:R-:W-:Y:S01]  /*59f0*/  IMAD.SHL.U32 R60, R61, 0x2, RZ ;  /* 0x000000023d3c7824 */ /* 0x000fe200078e00ff */
[----:B------:R-:W-:Y:S02]  /*5a00*/  UMOV UR36, 0x400 ;  /* 0x0000040000247882 */ /* 0x000fe40000000000 */
[----:B------:R-:W1:Y:S01]  /*5a10*/  LDC R52, c[0x0][0x370] ;  /* 0x0000dc00ff347b82 */ /* 0x000e620000000800 */
[----:B------:R-:W-:Y:S01]  /*5a20*/  ULEA UR36, UR46, UR36, 0x18 ;  /* 0x000000242e247291 */ /* 0x000fe2000f8ec0ff */
[----:B------:R-:W-:Y:S01]  /*5a30*/  LOP3.LUT R5, R3, 0x40, RZ, 0xc0, !PT ;  /* 0x0000004003057812 */ /* 0x000fe200078ec0ff */
[----:B------:R-:W-:Y:S01]  /*5a40*/  IMAD.U32 R28, R61, 0x10000, RZ ;  /* 0x000100003d1c7824 */ /* 0x000fe200078e00ff */
[----:B------:R-:W-:Y:S01]  /*5a50*/  LOP3.LUT R3, R3, 0x1b0, RZ, 0xc0, !PT ;  /* 0x000001b003037812 */ /* 0x000fe200078ec0ff */
[----:B------:R-:W-:Y:S01]  /*5a60*/  UIADD3 UR39, UPT, UPT, UR36, 0x200, URZ ;  /* 0x0000020024277890 */ /* 0x000fe2000fffe0ff */
[----:B------:R-:W-:Y:S01]  /*5a70*/  LOP3.LUT R4, R5, 0x8, R4, 0xf8, !PT ;  /* 0x0000000805047812 */ /* 0x000fe200078ef804 */
[----:B------:R-:W-:Y:S01]  /*5a80*/  IMAD.MOV.U32 R59, RZ, RZ, 0x1 ;  /* 0x00000001ff3b7424 */ /* 0x000fe200078e00ff */
[----:B------:R-:W2:Y:S01]  /*5a90*/  LDC R24, c[0x0][0xb0c] ;  /* 0x0002c300ff187b82 */ /* 0x000ea20000000800 */
[----:B------:R-:W-:Y:S01]  /*5aa0*/  LOP3.LUT R2, R3, 0x200, R2, 0xf8, !PT ;  /* 0x0000020003027812 */ /* 0x000fe200078ef802 */
[----:B------:R-:W-:Y:S01]  /*5ab0*/  IMAD.SHL.U32 R3, R53, 0x200000, RZ ;  /* 0x0020000035037824 */ /* 0x000fe200078e00ff */
[----:B------:R-:W-:Y:S01]  /*5ac0*/  LOP3.LUT R60, R4, 0x8, R60, 0x78, !PT ;  /* 0x00000008043c7812 */ /* 0x000fe200078e783c */
[----:B------:R-:W-:Y:S01]  /*5ad0*/  IMAD.MOV.U32 R27, RZ, RZ, RZ ;  /* 0x000000ffff1b7224 */ /* 0x000fe200078e00ff */
[----:B------:R-:W-:Y:S01]  /*5ae0*/  LOP3.LUT R61, R61, 0x60, RZ, 0xc0, !PT ;  /* 0x000000603d3d7812 */ /* 0x000fe200078ec0ff */
[----:B------:R-:W-:Y:S01]  /*5af0*/  IMAD.MOV.U32 R58, RZ, RZ, RZ ;  /* 0x000000ffff3a7224 */ /* 0x000fe200078e00ff */
[----:B------:R-:W-:Y:S01]  /*5b00*/  LOP3.LUT R3, R3, 0x200000, RZ, 0xc0, !PT ;  /* 0x0020000003037812 */ /* 0x000fe200078ec0ff */
[----:B------:R-:W3:Y:S01]  /*5b10*/  LDC R50, c[0x0][0xb20] ;  /* 0x0002c800ff327b82 */ /* 0x000ee20000000800 */
[----:B------:R-:W4:Y:S01]  /*5b20*/  LDS R0, [UR36+0x140] ;  /* 0x00014024ff007984 */ /* 0x000f220008000800 */
[----:B------:R-:W-:Y:S01]  /*5b30*/  LOP3.LUT R60, R2, R60, RZ, 0xfc, !PT ;  /* 0x0000003c023c7212 */ /* 0x000fe200078efcff */
[----:B------:R-:W-:Y:S01]  /*5b40*/  IMAD.MOV.U32 R65, RZ, RZ, RZ ;  /* 0x000000ffff417224 */ /* 0x000fe200078e00ff */
[----:B------:R-:W-:Y:S01]  /*5b50*/  LOP3.LUT R28, R3, 0x400000, R28, 0xf8, !PT ;  /* 0x00400000031c7812 */ /* 0x000fe200078ef81c */
[----:B------:R-:W-:Y:S01]  /*5b60*/  IMAD.MOV.U32 R55, RZ, RZ, RZ ;  /* 0x000000ffff377224 */ /* 0x000fe200078e00ff */
[----:B------:R-:W-:Y:S01]  /*5b70*/  LEA R60, R60, UR39, 0x1 ;  /* 0x000000273c3c7c11 */ /* 0x000fe2000f8e08ff */
[----:B------:R-:W1:Y:S01]  /*5b80*/  LDCU.64 UR42, c[0x0][0x348] ;  /* 0x00006900ff2a77ac */ /* 0x000e620008000a00 */
[----:B------:R-:W1:Y:S01]  /*5b90*/  LDC R23, c[0x0][0xb30] ;  /* 0x0002cc00ff177b82 */ /* 0x000e620000000800 */
[----:B------:R-:W1:Y:S01]  /*5ba0*/  LDCU.64 UR40, c[0x0][0x888] ;  /* 0x00011100ff2877ac */ /* 0x000e620008000a00 */
[----:B------:R-:W-:-:S06]  /*5bb0*/  UMOV UR37, URZ ;  /* 0x000000ff00257c82 */ /* 0x000fcc0008000000 */
[----:B------:R-:W1:Y:S08]  /*5bc0*/  LDC.64 R44, c[0x0][0xb10] ;  /* 0x0002c400ff2c7b82 */ /* 0x000e700000000a00 */
[----:B------:R-:W1:Y:S08]  /*5bd0*/  LDC.64 R18, c[0x0][0xb18] ;  /* 0x0002c600ff127b82 */ /* 0x000e700000000a00 */
[----:B------:R-:W1:Y:S08]  /*5be0*/  LDC.64 R40, c[0x0][0x888] ;  /* 0x00022200ff287b82 */ /* 0x000e700000000a00 */
[----:B------:R-:W1:Y:S01]  /*5bf0*/  LDC.64 R16, c[0x0][0xb28] ;  /* 0x0002ca00ff107b82 */ /* 0x000e620000000a00 */
[----:B----4-:R-:W-:-:S07]  /*5c00*/  IMAD.IADD R28, R0, 0x1, R28 ;  /* 0x00000001001c7824 */ /* 0x010fce00078e021c */
[----:B------:R-:W4:Y:S08]  /*5c10*/  LDC.64 R42, c[0x0][0x890] ;  /* 0x00022400ff2a7b82 */ /* 0x000f300000000a00 */
[----:B------:R-:W1:Y:S08]  /*5c20*/  LDC.64 R38, c[0x0][0x8b0] ;  /* 0x00022c00ff267b82 */ /* 0x000e700000000a00 */
[----:B------:R-:W1:Y:S08]  /*5c30*/  LDC.64 R36, c[0x0][0x8a8] ;  /* 0x00022a00ff247b82 */ /* 0x000e700000000a00 */
[----:B--23--:R-:W1:Y:S02]  /*5c40*/  LDC R51, c[0x0][0x374] ;  /* 0x0000dd00ff337b82 */ /* 0x00ce640000000800 */
.L_x_121:
[----:B------:R-:W-:Y:S02]  /*5c50*/  LEA R0, R65, UR36, 0x3 ;  /* 0x0000002441007c11 */ /* 0x000fe4000f8e18ff */
[----:B------:R-:W-:Y:S02]  /*5c60*/  SHF.L.U32 R2, R57, 0x1f, RZ ;  /* 0x0000001f39027819 */ /* 0x000fe400000006ff */
[----:B------:R-:W-:Y:S02]  /*5c70*/  LEA R32, R65, UR36, 0x4 ;  /* 0x0000002441207c11 */ /* 0x000fe4000f8e20ff */
[----:B--2---:R-:W2:Y:S02]  /*5c80*/  SYNCS.PHASECHK.TRANS64.TRYWAIT P0, [R0+URZ+0x90], R2 ;  /* 0x00009002000075a7 */ /* 0x004ea400080011ff */
[----:B-12---:R-:W-:Y:S05]  /*5c90*/  @!P0 BRA `(.L_x_102) ;  /* 0x0000001c009c8947 */ /* 0x006fea0003800000 */
.L_x_166:
[----:B------:R-:W3:Y:S01]  /*5ca0*/  LDC.64 R10, c[0x0][0xb10] ;  /* 0x0002c400ff0a7b82 */ /* 0x000ee20000000a00 */
[----:B------:R-:W4:Y:S01]  /*5cb0*/  LDS.128 R32, [R32+0x120] ;  /* 0x0001200020207984 */ /* 0x000f220000000c00 */
[----:B-1----:R-:W-:Y:S01]  /*5cc0*/  ISETP.NE.AND P1, PT, R23, 0x1, PT ;  /* 0x000000011700780c */ /* 0x002fe20003f25270 */
[----:B--2---:R-:W-:Y:S01]  /*5cd0*/  VIADD R0, R0, 0xa0 ;  /* 0x000000a000007836 */ /* 0x004fe20000000000 */
[----:B------:R-:W-:Y:S04]  /*5ce0*/  ISETP.GE.AND P0, PT, R22, 0x1, PT ;  /* 0x000000011600780c */ /* 0x000fe80003f06270 */
[----:B------:R-:W1:Y:S01]  /*5cf0*/  LDC.64 R8, c[0x0][0xb18] ;  /* 0x0002c600ff087b82 */ /* 0x000e620000000a00 */
[----:B------:R-:W-:Y:S01]  /*5d00*/  PRMT R0, RZ, 0x654, R0 ;  /* 0x00000654ff007816 */ /* 0x000fe20000000000 */
[----:B------:R-:W-:Y:S01]  /*5d10*/  @!PT LDS RZ, [RZ] ;  /* 0x00000000fffff984 */ /* 0x000fe20000000800 */
[----:B------:R-:W-:Y:S01]  /*5d20*/  @!PT LDS RZ, [RZ] ;  /* 0x00000000fffff984 */ /* 0x000fe20000000800 */
[----:B------:R-:W-:Y:S01]  /*5d30*/  @!PT LDS RZ, [RZ] ;  /* 0x00000000fffff984 */ /* 0x000fe20000000800 */
[----:B------:R-:W-:Y:S01]  /*5d40*/  @!PT LDS RZ, [RZ] ;  /* 0x00000000fffff984 */ /* 0x000fe20000000800 */
[----:B------:R2:W-:Y:S06]  /*5d50*/  MEMBAR.ALL.CTA ;  /* 0x0000000000007992 */ /* 0x0005ec0000008000 */
[----:B--2---:R-:W2:Y:S01]  /*5d60*/  FENCE.VIEW.ASYNC.S ;  /* 0x00000000000073c6 */ /* 0x004ea20000000000 */
[----:B------:R-:W1:Y:S08]  /*5d70*/  @!P1 LDC R12, c[0x0][0xb20] ;  /* 0x0002c800ff0c9b82 */ /* 0x000e700000000800 */
[----:B------:R-:W1:Y:S01]  /*5d80*/  @!P1 LDC R7, c[0x0][0xb0c] ;  /* 0x0002c300ff079b82 */ /* 0x000e620000000800 */
[----:B--2---:R2:W-:Y:S01]  /*5d90*/  SYNCS.ARRIVE.TRANS64.RED.A1T0 RZ, [R0+URZ], RZ ;  /* 0x000000ff00ff79a7 */ /* 0x0045e200081004ff */
[----:B----4-:R-:W-:Y:S04]  /*5da0*/  LOP3.LUT P4, RZ, R34, 0x1, RZ, 0xc0, !PT ;  /* 0x0000000122ff7812 */ /* 0x010fe8000788c0ff */
[----:B------:R-:W-:Y:S09]  /*5db0*/  P2R R62, PR, RZ, 0x10 ;  /* 0x00000010ff3e7803 */ /* 0x000ff20000000000 */
[----:B------:R-:W-:Y:S02]  /*5dc0*/  @P4 MOV R26, R32 ;  /* 0x00000020001a4202 */ /* 0x000fe40000000f00 */
[----:B------:R-:W-:Y:S01]  /*5dd0*/  @P4 LOP3.LUT R25, R33, 0xffff, RZ, 0xc0, !PT ;  /* 0x0000ffff21194812 */ /* 0x000fe200078ec0ff */
[----:B--23--:R-:W-:Y:S06]  /*5de0*/  @!P0 BRA `(.L_x_103) ;  /* 0x0000000000a48947 */ /* 0x00cfec0003800000 */
[-C--:B------:R-:W-:Y:S01]  /*5df0*/  IMAD.HI.U32 R0, R51, R19.reuse, RZ ;  /* 0x0000001333007227 */ /* 0x080fe200078e00ff */
[----:B------:R-:W-:Y:S02]  /*5e00*/  ISETP.NE.AND P0, PT, R18, 0x1, PT ;  /* 0x000000011200780c */ /* 0x000fe40003f05270 */
[----:B------:R-:W-:Y:S01]  /*5e10*/  ISETP.NE.AND P2, PT, R22, 0x1, PT ;  /* 0x000000011600780c */ /* 0x000fe20003f45270 */
[----:B------:R-:W-:Y:S01]  /*5e20*/  IMAD.HI.U32 R4, R52, R44, RZ ;  /* 0x0000002c34047227 */ /* 0x000fe200078e00ff */
[----:B------:R-:W-:Y:S02]  /*5e30*/  SHF.R.U32.HI R0, RZ, R50, R0 ;  /* 0x00000032ff007219 */ /* 0x000fe40000011600 */
[----:B------:R-:W-:Y:S01]  /*5e40*/  ISETP.NE.AND P3, PT, R24, 0x1, PT ;  /* 0x000000011800780c */ /* 0x000fe20003f65270 */
[----:B------:R-:W-:Y:S01]  /*5e50*/  IMAD.HI.U32 R6, R25, R19, RZ ;  /* 0x0000001319067227 */ /* 0x000fe200078e00ff */
[-C--:B------:R-:W-:Y:S02]  /*5e60*/  SHF.R.U32.HI R4, RZ, R45.reuse, R4 ;  /* 0x0000002dff047219 */ /* 0x080fe40000011604 */
        /* <DEDUP_REMOVED lines=14> */
[C---:B------:R-:W-:Y:S03]  /*5f50*/  IMAD.HI.U32 R0, R3.reuse, R16, RZ ;  /* 0x0000001003007227 */ /* 0x040fe600078e00ff */
[C---:B------:R-:W-:Y:S02]  /*5f60*/  ISETP.GE.OR P0, PT, R2.reuse, R5, P0 ;  /* 0x000000050200720c */ /* 0x040fe40000706670 */
[----:B------:R-:W-:Y:S04]  /*5f70*/  SHF.R.U32.HI R0, RZ, R17, R0 ;  /* 0x00000011ff007219 */ /* 0x000fe80000011600 */
[C---:B------:R-:W-:Y:S05]  /*5f80*/  SEL R6, R3.reuse, R0, !P2 ;  /* 0x0000000003067207 */ /* 0x040fea0005000000 */
        /* <DEDUP_REMOVED lines=14> */
[----:B------:R-:W-:Y:S07]  /*6070*/  IMAD R25, R3, R18, R25 ;  /* 0x0000001203197224 */ /* 0x000fee00078e0219 */
.L_x_103:
[----:B------:R-:W-:Y:S01]  /*6080*/  @!P1 IMAD.HI.U32 R0, R26, R10, RZ ;  /* 0x0000000a1a009227 */ /* 0x000fe200078e00ff */
[----:B-1----:R-:W-:Y:S01]  /*6090*/  @!P1 ISETP.NE.AND P0, PT, R8, 0x1, PT ;  /* 0x000000010800980c */ /* 0x002fe20003f05270 */
[----:B------:R-:W-:Y:S01]  /*60a0*/  ULOP3.LUT UP0, URZ, UR39, 0x90, URZ, 0xc0, !UPT ;  /* 0x0000009027ff7892 */ /* 0x000fe2000f80c0ff */
[----:B------:R-:W-:Y:S01]  /*60b0*/  @!P1 ISETP.NE.AND P2, PT, R7, 0x1, PT ;  /* 0x000000010700980c */ /* 0x000fe20003f45270 */
[----:B------:R-:W-:Y:S01]  /*60c0*/  @!P1 IMAD.HI.U32 R2, R25, R9, RZ ;  /* 0x0000000919029227 */ /* 0x000fe200078e00ff */
[----:B------:R-:W-:Y:S02]  /*60d0*/  @!P1 SHF.R.U32.HI R0, RZ, R11, R0 ;  /* 0x0000000bff009219 */ /* 0x000fe40000011600 */
[----:B------:R-:W-:Y:S01]  /*60e0*/  @P4 SHF.R.U32.HI R54, RZ, 0x10, R33 ;  /* 0x00000010ff364819 */ /* 0x000fe20000011621 */
[----:B------:R-:W-:Y:S01]  /*60f0*/  VIADD R65, R65, 0x1 ;  /* 0x0000000141417836 */ /* 0x000fe20000000000 */
[----:B------:R-:W-:Y:S02]  /*6100*/  @!P1 SHF.R.U32.HI R2, RZ, R12, R2 ;  /* 0x0000000cff029219 */ /* 0x000fe40000011602 */
[----:B------:R-:W-:Y:S02]  /*6110*/  @!P1 SEL R3, R26, R0, !P2 ;  /* 0x000000001a039207 */ /* 0x000fe40005000000 */
[----:B------:R-:W-:Y:S05]  /*6120*/  @!P1 SEL R2, R25, R2, !P0 ;  /* 0x0000000219029207 */ /* 0x000fea0004000000 */
[----:B------:R-:W-:Y:S02]  /*6130*/  @!P1 IMAD.IADD R0, R2, 0x1, -R3 ;  /* 0x0000000102009824 */ /* 0x000fe400078e0a03 */
[----:B------:R-:W-:Y:S02]  /*6140*/  @!P1 IMAD.IADD R2, R3, 0x1, -R2 ;  /* 0x0000000103029824 */ /* 0x000fe400078e0a02 */
[----:B------:R-:W-:Y:S02]  /*6150*/  @!P1 IMAD R26, R0, R7, R26 ;  /* 0x00000007001a9224 */ /* 0x000fe400078e021a */
[----:B------:R-:W-:Y:S01]  /*6160*/  @!P1 IMAD R25, R2, R8, R25 ;  /* 0x0000000802199224 */ /* 0x000fe200078e0219 */
[----:B------:R-:W-:Y:S06]  /*6170*/  BRA.U !UP0, `(.L_x_104) ;  /* 0x00000001087c7547 */ /* 0x000fec000b800000 */
[----:B------:R-:W1:Y:S01]  /*6180*/  LDCU.64 UR8, c[0x4][0x80] ;  /* 0x01001000ff0877ac */ /* 0x000e620008000a00 */
[----:B------:R-:W-:Y:S01]  /*6190*/  MOV R2, 0x0 ;  /* 0x0000000000027802 */ /* 0x000fe20000000f00 */
[----:B------:R-:W-:Y:S02]  /*61a0*/  HFMA2 R12, -RZ, RZ, 0, 5.9604644775390625e-08 ;  /* 0x00000001ff0c7431 */ /* 0x000fe400000001ff */
[----:B------:R-:W-:Y:S01]  /*61b0*/  IMAD.MOV.U32 R8, RZ, RZ, 0x70 ;  /* 0x00000070ff087424 */ /* 0x000fe200078e00ff */
[----:B------:R2:W3:Y:S01]  /*61c0*/  LDC.64 R14, c[0x4][R2] ;  /* 0x01000000020e7b82 */ /* 0x0004e20000000a00 */
[----:B------:R-:W4:Y:S01]  /*61d0*/  LDCU.64 UR6, c[0x4][0x88] ;  /* 0x01001100ff0677ac */ /* 0x000f220008000a00 */
[----:B------:R-:W-:Y:S01]  /*61e0*/  IMAD.MOV.U32 R13, RZ, RZ, RZ ;  /* 0x000000ffff0d7224 */ /* 0x000fe200078e00ff */
[----:B------:R-:W2:Y:S01]  /*61f0*/  LDCU.64 UR4, c[0x4][0x8] ;  /* 0x01000100ff0477ac */ /* 0x000ea20008000a00 */
[----:B-1----:R-:W-:Y:S01]  /*6200*/  MOV R5, UR9 ;  /* 0x0000000900057c02 */ /* 0x002fe20008000f00 */
[----:B------:R-:W-:Y:S01]  /*6210*/  IMAD.U32 R4, RZ, RZ, UR8 ;  /* 0x00000008ff047e24 */ /* 0x000fe2000f8e00ff */
[----:B----4-:R-:W-:Y:S01]  /*6220*/  MOV R7, UR7 ;  /* 0x0000000700077c02 */ /* 0x010fe20008000f00 */
[----:B------:R-:W-:Y:S01]  /*6230*/  IMAD.U32 R6, RZ, RZ, UR6 ;  /* 0x00000006ff067e24 */ /* 0x000fe2000f8e00ff */
[----:B--2---:R-:W-:Y:S01]  /*6240*/  MOV R11, UR5 ;  /* 0x00000005000b7c02 */ /* 0x004fe20008000f00 */
[----:B------:R-:W-:Y:S02]  /*6250*/  IMAD.U32 R10, RZ, RZ, UR4 ;  /* 0x00000004ff0a7e24 */ /* 0x000fe4000f8e00ff */
[----:B------:R-:W-:Y:S07]  /*6260*/  LEPC R20, `(.L_x_105) ;  /* 0x000000001014794e */ /* 0x000fee0000000000 */
[----:B---3-5:R-:W-:Y:S05]  /*6270*/  CALL.ABS.NOINC R14 ;  /* 0x000000000e007343 */ /* 0x028fea0003c00000 */
.L_x_105:
[----:B------:R-:W1:Y:S01]  /*6280*/  LDCU.64 UR8, c[0x4][0x80] ;  /* 0x01001000ff0877ac */ /* 0x000e620008000a00 */
[----:B------:R-:W2:Y:S01]  /*6290*/  LDC.64 R2, c[0x4][R2] ;  /* 0x0100000002027b82 */ /* 0x000ea20000000a00 */
[----:B------:R-:W-:Y:S02]  /*62a0*/  HFMA2 R12, -RZ, RZ, 0, 5.9604644775390625e-08 ;  /* 0x00000001ff0c7431 */ /* 0x000fe400000001ff */
[----:B------:R-:W-:Y:S02]  /*62b0*/  IMAD.MOV.U32 R8, RZ, RZ, 0x70 ;  /* 0x00000070ff087424 */ /* 0x000fe400078e00ff */
[----:B------:R-:W-:Y:S01]  /*62c0*/  IMAD.MOV.U32 R13, RZ, RZ, RZ ;  /* 0x000000ffff0d7224 */ /* 0x000fe200078e00ff */
[----:B------:R-:W3:Y:S01]  /*62d0*/  LDCU.64 UR6, c[0x4][0x88] ;  /* 0x01001100ff0677ac */ /* 0x000ee20008000a00 */
[----:B------:R-:W4:Y:S01]  /*62e0*/  LDCU.64 UR4, c[0x4][0x8] ;  /* 0x01000100ff0477ac */ /* 0x000f220008000a00 */
[----:B-1----:R-:W-:Y:S02]  /*62f0*/  MOV R4, UR8 ;  /* 0x0000000800047c02 */ /* 0x002fe40008000f00 */
[----:B------:R-:W-:Y:S02]  /*6300*/  MOV R5, UR9 ;  /* 0x0000000900057c02 */ /* 0x000fe40008000f00 */
[----:B---3--:R-:W-:Y:S01]  /*6310*/  MOV R7, UR7 ;  /* 0x0000000700077c02 */ /* 0x008fe20008000f00 */
[----:B------:R-:W-:Y:S01]  /*6320*/  IMAD.U32 R6, RZ, RZ, UR6 ;  /* 0x00000006ff067e24 */ /* 0x000fe2000f8e00ff */
[----:B----4-:R-:W-:Y:S01]  /*6330*/  MOV R11, UR5 ;  /* 0x00000005000b7c02 */ /* 0x010fe20008000f00 */
[----:B------:R-:W-:Y:S02]  /*6340*/  IMAD.U32 R10, RZ, RZ, UR4 ;  /* 0x00000004ff0a7e24 */ /* 0x000fe4000f8e00ff */
[----:B------:R-:W-:Y:S07]  /*6350*/  LEPC R20, `(.L_x_104) ;  /* 0x000000001014794e */ /* 0x000fee0000000000 */
[----:B--2---:R-:W-:Y:S05]  /*6360*/  CALL.ABS.NOINC R2 ;  /* 0x0000000002007343 */ /* 0x004fea0003c00000 */
.L_x_104:
[----:B------:R-:W-:Y:S01]  /*6370*/  ISETP.NE.U32.AND P2, PT, R42, RZ, PT ;  /* 0x000000ff2a00720c */ /* 0x000fe20003f45070 */
[----:B------:R-:W-:Y:S01]  /*6380*/  UISETP.NE.AND UP1, UPT, UR38, URZ, UPT ;  /* 0x000000ff2600728c */ /* 0x000fe2000bf25270 */
[----:B------:R-:W-:Y:S02]  /*6390*/  ISETP.NE.U32.AND P4, PT, R38, RZ, PT ;  /* 0x000000ff2600720c */ /* 0x000fe40003f85070 */
[----:B------:R-:W-:Y:S02]  /*63a0*/  ISETP.NE.AND.EX P2, PT, R43, RZ, PT, P2 ;  /* 0x000000ff2b00720c */ /* 0x000fe40003f45320 */
[----:B------:R-:W-:Y:S02]  /*63b0*/  PLOP3.LUT P1, PT, PT, PT, PT, 0x8, 0x80 ;  /* 0x000000000080781c */ /* 0x000fe40003f2e170 */
[----:B------:R-:W-:Y:S02]  /*63c0*/  PLOP3.LUT P0, PT, PT, PT, UP1, 0x80, 0x8 ;  /* 0x000000000008781c */ /* 0x000fe40003f0f018 */
[----:B------:R-:W-:Y:S02]  /*63d0*/  ISETP.NE.AND.EX P4, PT, R39, RZ, PT, P4 ;  /* 0x000000ff2700720c */ /* 0x000fe40003f85340 */
[----:B------:R-:W1:Y:S09]  /*63e0*/  @UP1 LDCU.64 UR4, c[0x0][0x888] ;  /* 0x00011100ff0417ac */ /* 0x000e720008000a00 */
[----:B------:R-:W-:Y:S01]  /*63f0*/  @P0 PLOP3.LUT P1, PT, P2, PT, PT, 0x80, 0x8 ;  /* 0x000000000008081c */ /* 0x000fe2000172f070 */
[----:B-1----:R-:W-:Y:S04]  /*6400*/  @UP1 UISETP.NE.U32.AND UP0, UPT, UR4, URZ, UPT ;  /* 0x000000ff0400128c */ /* 0x002fe8000bf05070 */
[----:B------:R-:W-:Y:S04]  /*6410*/  @UP1 UISETP.NE.AND.EX UP0, UPT, UR5, URZ, UPT, UP0 ;  /* 0x000000ff0500128c */ /* 0x000fe8000bf05300 */
[----:B------:R-:W-:Y:S01]  /*6420*/  @UP1 USEL UR4, URZ, 0xffffffff, UP0 ;  /* 0xffffffffff041887 */ /* 0x000fe20008000000 */
[----:B------:R-:W-:Y:S11]  /*6430*/  @!P2 BRA `(.L_x_106) ;  /* 0x00000000002ca947 */ /* 0x000ff60003800000 */
[----:B------:R-:W-:Y:S01]  /*6440*/  ISETP.NE.U32.AND P3, PT, R40, RZ, PT ;  /* 0x000000ff2800720c */ /* 0x000fe20003f65070 */
[----:B------:R-:W-:Y:S03]  /*6450*/  IMAD.MOV.U32 R49, RZ, RZ, 0x1 ;  /* 0x00000001ff317424 */ /* 0x000fe600078e00ff */
[----:B------:R-:W-:Y:S11]  /*6460*/  ISETP.NE.AND.EX P3, PT, R41, RZ, PT, P3 ;  /* 0x000000ff2900720c */ /* 0x000ff60003f65330 */
[----:B------:R-:W-:Y:S02]  /*6470*/  @!UPT UIADD3 URZ, UPT, UPT, URZ, URZ, URZ ;  /* 0x000000fffffff290 */ /* 0x000fe4000fffe0ff */
[----:B------:R-:W1:Y:S01]  /*6480*/  @P3 LDC.64 R2, c[0x0][0x888] ;  /* 0x00022200ff023b82 */ /* 0x000e620000000a00 */
[----:B------:R-:W-:Y:S04]  /*6490*/  @P3 IMAD R0, R42, UR60, RZ ;  /* 0x0000003c2a003c24 */ /* 0x000fe8000f8e02ff */
[----:B-1----:R-:W-:Y:S04]  /*64a0*/  @P3 IMAD.WIDE R2, R0, 0x4, R2 ;  /* 0x0000000400023825 */ /* 0x002fe800078e0202 */
[----:B------:R-:W-:Y:S01]  /*64b0*/  HFMA2 R0, -RZ, RZ, 0, 5.9604644775390625e-08 ;  /* 0x00000001ff007431 */ /* 0x000fe200000001ff */
[----:B-----5:R1:W5:Y:S04]  /*64c0*/  @P3 LDG.E R30, desc[UR44][R2.64] ;  /* 0x0000002c021e3981 */ /* 0x020368000c1e1900 */
[----:B------:R-:W-:Y:S01]  /*64d0*/  @!P3 PRMT R49, R0, 0x7610, R49 ;  /* 0x000076100031b816 */ /* 0x000fe20000000031 */
[----:B-1----:R-:W2:Y:S06]  /*64e0*/  @!P3 LDC R30, c[0x0][0x880] ;  /* 0x00022000ff1ebb82 */ /* 0x002eac0000000800 */
.L_x_106:
[----:B------:R-:W-:Y:S05]  /*64f0*/  @!P4 BRA `(.L_x_107) ;  /* 0x000000000020c947 */ /* 0x000fea0003800000 */
[----:B------:R-:W-:Y:S04]  /*6500*/  ISETP.NE.U32.AND P3, PT, R36, RZ, PT ;  /* 0x000000ff2400720c */ /* 0x000fe80003f65070 */
[----:B------:R-:W-:Y:S11]  /*6510*/  ISETP.NE.AND.EX P3, PT, R37, RZ, PT, P3 ;  /* 0x000000ff2500720c */ /* 0x000ff60003f65330 */
[----:B------:R-:W-:Y:S02]  /*6520*/  @!UPT UIADD3 URZ, UPT, UPT, URZ, URZ, URZ ;  /* 0x000000fffffff290 */ /* 0x000fe4000fffe0ff */
[----:B------:R-:W1:Y:S01]  /*6530*/  @P3 LDC.64 R2, c[0x0][0x8a8] ;  /* 0x00022a00ff023b82 */ /* 0x000e620000000a00 */
[----:B------:R-:W-:Y:S04]  /*6540*/  @P3 IMAD R0, R38, UR60, RZ ;  /* 0x0000003c26003c24 */ /* 0x000fe8000f8e02ff */
[----:B-1----:R-:W-:Y:S05]  /*6550*/  @P3 IMAD.WIDE R2, R0, 0x4, R2 ;  /* 0x0000000400023825 */ /* 0x002fea00078e0202 */
[----:B-----5:R1:W5:Y:S02]  /*6560*/  @P3 LDG.E R29, desc[UR44][R2.64] ;  /* 0x0000002c021d3981 */ /* 0x020364000c1e1900 */
[----:B-1----:R-:W3:Y:S02]  /*6570*/  @!P3 LDC R29, c[0x0][0x8a0] ;  /* 0x00022800ff1dbb82 */ /* 0x002ee40000000800 */
.L_x_107:
[----:B--2--5:R-:W-:Y:S01]  /*6580*/  @P0 FSETP.NEU.AND P4, PT, R30, RZ, PT ;  /* 0x000000ff1e00020b */ /* 0x024fe20003f8d000 */
[----:B------:R-:W-:Y:S01]  /*6590*/  IMAD.U32 R0, RZ, RZ, UR4 ;  /* 0x00000004ff007e24 */ /* 0x000fe2000f8e00ff */
[----:B------:R-:W-:Y:S01]  /*65a0*/  @P0 LOP3.LUT P3, RZ, R49, 0xff, RZ, 0xc0, !PT ;  /* 0x000000ff31ff0812 */ /* 0x000fe2000786c0ff */
[----:B------:R-:W-:Y:S01]  /*65b0*/  IMAD.SHL.U32 R64, R56, 0x800, RZ ;  /* 0x0000080038407824 */ /* 0x000fe200078e00ff */
[----:B------:R-:W-:Y:S01]  /*65c0*/  @P0 SEL R2, RZ, 0xffffffff, P4 ;  /* 0xffffffffff020807 */ /* 0x000fe20002000000 */
[----:B------:R-:W-:Y:S01]  /*65d0*/  BSSY B1, `(.L_x_108) ;  /* 0x0000028000017945 */ /* 0x000fe20003800000 */
[----:B------:R-:W-:Y:S02]  /*65e0*/  LOP3.LUT R3, R59, 0x1, RZ, 0x3c, !PT ;  /* 0x000000013b037812 */ /* 0x000fe400078e3cff */
[----:B------:R-:W-:Y:S02]  /*65f0*/  CS2R R34, SRZ ;  /* 0x0000000000227805 */ /* 0x000fe4000001ff00 */
[----:B------:R-:W-:Y:S02]  /*6600*/  @P1 SEL R2, R0, R2, !P3 ;  /* 0x0000000200021207 */ /* 0x000fe40005800000 */
[----:B------:R-:W-:Y:S02]  /*6610*/  CS2R R32, SRZ ;  /* 0x0000000000207805 */ /* 0x000fe4000001ff00 */
[----:B------:R-:W-:Y:S01]  /*6620*/  LEA R4, R56, UR36, 0x3 ;  /* 0x0000002438047c11 */ /* 0x000fe2000f8e18ff */
[----:B------:R-:W-:Y:S01]  /*6630*/  IMAD.IADD R63, R60, 0x1, R64 ;  /* 0x000000013c3f7824 */ /* 0x000fe200078e0240 */
[----:B------:R-:W-:Y:S02]  /*6640*/  @P0 LOP3.LUT R2, R2, 0x1, RZ, 0xc0, !PT ;  /* 0x0000000102020812 */ /* 0x000fe400078ec0ff */
[----:B------:R-:W-:Y:S02]  /*6650*/  SHF.L.U32 R5, R58, 0x1f, RZ ;  /* 0x0000001f3a057819 */ /* 0x000fe400000006ff */
[----:B------:R-:W-:Y:S02]  /*6660*/  ISETP.NE.U32.OR P5, PT, R2, 0x1, !P0 ;  /* 0x000000010200780c */ /* 0x000fe400047a5470 */
[----:B------:R-:W-:Y:S02]  /*6670*/  PLOP3.LUT P4, PT, PT, PT, PT, 0x8, 0x80 ;  /* 0x000000000080781c */ /* 0x000fe40003f8e170 */
[----:B------:R-:W-:Y:S09]  /*6680*/  P2R R66, PR, RZ, 0x20 ;  /* 0x00000020ff427803 */ /* 0x000ff20000000000 */
[----:B------:R-:W-:Y:S04]  /*6690*/  @P5 SHF.L.U32 R0, R3, 0x1f, RZ ;  /* 0x0000001f03005819 */ /* 0x000fe800000006ff */
[----:B------:R1:W2:Y:S02]  /*66a0*/  @P5 SYNCS.PHASECHK.TRANS64.TRYWAIT P0, [R4+URZ+0x60], R0 ;  /* 0x00006000040055a7 */ /* 0x0002a400080011ff */
[----:B-1----:R-:W-:Y:S04]  /*66b0*/  IMAD.SHL.U32 R0, R27, 0x8, RZ ;  /* 0x000000081b007824 */ /* 0x002fe800078e00ff */
[----:B------:R1:W4:Y:S01]  /*66c0*/  SYNCS.PHASECHK.TRANS64.TRYWAIT P3, [R0+UR36+0xb0], R5 ;  /* 0x0000b005000075a7 */ /* 0x0003220008061124 */
[----:B------:R-:W-:Y:S02]  /*66d0*/  IMAD.IADD R2, R28, 0x1, R0 ;  /* 0x000000011c027824 */ /* 0x000fe400078e0200 */
[----:B------:R-:W-:Y:S01]  /*66e0*/  VIADD R67, R0, UR36 ;  /* 0x0000002400437c36 */ /* 0x000fe20008000000 */
[----:B--2---:R-:W-:Y:S01]  /*66f0*/  @P5 PLOP3.LUT P4, PT, P0, PT, PT, 0x8, 0x80 ;  /* 0x000000000080581c */ /* 0x004fe2000078e170 */
[----:B------:R-:W-:Y:S01]  /*6700*/  @!UPT UIADD3 URZ, UPT, UPT, URZ, URZ, URZ ;  /* 0x000000fffffff290 */ /* 0x000fe2000fffe0ff */
[----:B-1----:R-:W-:Y:S11]  /*6710*/  @!P5 BRA `(.L_x_109) ;  /* 0x00000000004cd947 */ /* 0x002ff60003800000 */
[----:B------:R-:W-:Y:S01]  /*6720*/  ISETP.NE.U32.AND P0, PT, RZ, UR40, PT ;  /* 0x00000028ff007c0c */ /* 0x000fe2000bf05070 */
[----:B------:R-:W-:Y:S01]  /*6730*/  BSSY B0, `(.L_x_110) ;  /* 0x0000010000007945 */ /* 0x000fe20003800000 */
[----:B------:R-:W-:Y:S01]  /*6740*/  FSETP.NEU.AND P1, PT, R30, RZ, PT ;  /* 0x000000ff1e00720b */ /* 0x000fe20003f2d000 */
[----:B------:R-:W-:Y:S01]  /*6750*/  IMAD.MOV.U32 R35, RZ, RZ, RZ ;  /* 0x000000ffff237224 */ /* 0x000fe200078e00ff */
[----:B------:R-:W-:Y:S02]  /*6760*/  ISETP.NE.AND.EX P0, PT, RZ, UR41, PT, P0 ;  /* 0x00000029ff007c0c */ /* 0x000fe4000bf05300 */
[----:B------:R-:W-:Y:S02]  /*6770*/  CS2R R32, SRZ ;  /* 0x0000000000207805 */ /* 0x000fe4000001ff00 */
[----:B------:R-:W-:Y:S02]  /*6780*/  SEL R6, RZ, 0xffffffff, P1 ;  /* 0xffffffffff067807 */ /* 0x000fe40000800000 */
[----:B------:R-:W-:Y:S02]  /*6790*/  LOP3.LUT P1, RZ, R49, 0xff, RZ, 0xc0, !PT ;  /* 0x000000ff31ff7812 */ /* 0x000fe4000782c0ff */
[----:B------:R-:W-:Y:S04]  /*67a0*/  SEL R7, RZ, 0xffffffff, P0 ;  /* 0xffffffffff077807 */ /* 0x000fe80000000000 */
[----:B------:R-:W-:Y:S04]  /*67b0*/  @P2 SEL R6, R7, R6, !P1 ;  /* 0x0000000607062207 */ /* 0x000fe80004800000 */
[----:B------:R-:W-:Y:S04]  /*67c0*/  LOP3.LUT R6, R6, 0x1, RZ, 0xc0, !PT ;  /* 0x0000000106067812 */ /* 0x000fe800078ec0ff */
[----:B------:R-:W-:Y:S01]  /*67d0*/  ISETP.NE.U32.AND P0, PT, R6, 0x1, PT ;  /* 0x000000010600780c */ /* 0x000fe20003f05070 */
[----:B------:R-:W-:Y:S01]  /*67e0*/  @!UPT UIADD3 URZ, UPT, UPT, URZ, URZ, URZ ;  /* 0x000000fffffff290 */ /* 0x000fe2000fffe0ff */
[----:B------:R-:W-:Y:S11]  /*67f0*/  @!P4 BRA `(.L_x_111) ;  /* 0x00000000000cc947 */ /* 0x000ff60003800000 */
[----:B------:R-:W-:Y:S04]  /*6800*/  SHF.L.U32 R3, R3, 0x1f, RZ ;  /* 0x0000001f03037819 */ /* 0x000fe800000006ff */
[----:B------:R-:W1:Y:S02]  /*6810*/  SYNCS.PHASECHK.TRANS64.TRYWAIT P1, [R4+URZ+0x60], R3 ;  /* 0x00006003040075a7 */ /* 0x000e6400080211ff */
[----:B-1----:R-:W-:Y:S05]  /*6820*/  @!P1 BRA `(.L_x_112) ;  /* 0x0000001000cc9947 */ /* 0x002fea0003800000 */
.L_x_111:
[----:B------:R-:W-:Y:S05]  /*6830*/  BSYNC B0 ;  /* 0x0000000000007941 */ /* 0x000fea0003800000 */
.L_x_110:
[----:B------:R2:W1:Y:S02]  /*6840*/  @P0 LDS.128 R32, [R63] ;  /* 0x000000003f200984 */ /* 0x0004640000000c00 */
.L_x_109:
[----:B------:R-:W-:Y:S05]  /*6850*/  BSYNC B1 ;  /* 0x0000000000017941 */ /* 0x000fea0003800000 */
.L_x_108:
[----:B-1----:R-:W-:Y:S04]  /*6860*/  SHF.R.U32.HI R3, RZ, 0x15, R2 ;  /* 0x00000015ff037819 */ /* 0x002fe80000011602 */
[----:B------:R-:W-:Y:S01]  /*6870*/  LOP3.LUT P0, RZ, R3, 0x3, R53, 0x48, !PT ;  /* 0x0000000303ff7812 */ /* 0x000fe20007804835 */
[----:B------:R-:W-:Y:S01]  /*6880*/  @!UPT UIADD3 URZ, UPT, UPT, URZ, URZ, URZ ;  /* 0x000000fffffff290 */ /* 0x000fe2000fffe0ff */
[----:B----4-:R-:W-:Y:S11]  /*6890*/  @P3 BRA `(.L_x_113) ;  /* 0x0000000000083947 */ /* 0x010ff60003800000 */
[----:B------:R-:W1:Y:S02]  /*68a0*/  SYNCS.PHASECHK.TRANS64.TRYWAIT P1, [R0+UR36+0xb0], R5 ;  /* 0x0000b005000075a7 */ /* 0x000e640008021124 */
[----:B-1----:R-:W-:Y:S05]  /*68b0*/  @!P1 BRA `(.L_x_114) ;  /* 0x0000001000bc9947 */ /* 0x002fea0003800000 */
.L_x_113:
[----:B------:R-:W-:Y:S05]  /*68c0*/  @!P0 BRA `(.L_x_115) ;  /* 0x0000000000408947 */ /* 0x000fea0003800000 */
[----:B------:R-:W1:Y:S01]  /*68d0*/  LDCU.64 UR8, c[0x4][0x70] ;  /* 0x01000e00ff0877ac */ /* 0x000e620008000a00 */
[----:B------:R-:W-:Y:S01]  /*68e0*/  MOV R15, 0x0 ;  /* 0x00000000000f7802 */ /* 0x000fe20000000f00 */
[----:B------:R-:W-:Y:S02]  /*68f0*/  HFMA2 R12, -RZ, RZ, 0, 5.9604644775390625e-08 ;  /* 0x00000001ff0c7431 */ /* 0x000fe400000001ff */
[----:B------:R-:W-:Y:S02]  /*6900*/  IMAD.MOV.U32 R8, RZ, RZ, 0x192 ;  /* 0x00000192ff087424 */ /* 0x000fe400078e00ff */
[----:B------:R-:W-:Y:S01]  /*6910*/  IMAD.MOV.U32 R13, RZ, RZ, RZ ;  /* 0x000000ffff0d7224 */ /* 0x000fe200078e00ff */
[----:B------:R-:W4:Y:S01]  /*6920*/  LDCU.64 UR6, c[0x4][0x78] ;  /* 0x01000f00ff0677ac */ /* 0x000f220008000a00 */
[----:B------:R-:W2:Y:S01]  /*6930*/  LDC.64 R14, c[0x4][R15] ;  /* 0x010000000f0e7b82 */ /* 0x000ea20000000a00 */
[----:B------:R-:W5:Y:S01]  /*6940*/  LDCU.64 UR4, c[0x4][0x10] ;  /* 0x01000200ff0477ac */ /* 0x000f620008000a00 */
[----:B-1----:R-:W-:Y:S01]  /*6950*/  MOV R5, UR9 ;  /* 0x0000000900057c02 */ /* 0x002fe20008000f00 */
[----:B------:R-:W-:Y:S01]  /*6960*/  IMAD.U32 R4, RZ, RZ, UR8 ;  /* 0x00000008ff047e24 */ /* 0x000fe2000f8e00ff */
[----:B----4-:R-:W-:Y:S01]  /*6970*/  MOV R7, UR7 ;  /* 0x0000000700077c02 */ /* 0x010fe20008000f00 */
[----:B------:R-:W-:Y:S01]  /*6980*/  IMAD.U32 R6, RZ, RZ, UR6 ;  /* 0x00000006ff067e24 */ /* 0x000fe2000f8e00ff */
[----:B-----5:R-:W-:Y:S01]  /*6990*/  MOV R11, UR5 ;  /* 0x00000005000b7c02 */ /* 0x020fe20008000f00 */
[----:B------:R-:W-:Y:S02]  /*69a0*/  IMAD.U32 R10, RZ, RZ, UR4 ;  /* 0x00000004ff0a7e24 */ /* 0x000fe4000f8e00ff */
[----:B------:R-:W-:Y:S07]  /*69b0*/  LEPC R20, `(.L_x_115) ;  /* 0x000000001014794e */ /* 0x000fee0000000000 */
[----:B--23--:R-:W-:Y:S05]  /*69c0*/  CALL.ABS.NOINC R14 ;  /* 0x000000000e007343 */ /* 0x00cfea0003c00000 */
.L_x_115:
[----:B------:R-:W-:Y:S01]  /*69d0*/  ISETP.NE.AND P0, PT, R61, RZ, PT ;  /* 0x000000ff3d00720c */ /* 0x000fe20003f05270 */
[----:B------:R-:W-:Y:S05]  /*69e0*/  WARPSYNC.ALL ;  /* 0x0000000000007948 */ /* 0x000fea0003800000 */
[----:B------:R-:W-:Y:S01]  /*69f0*/  R2UR UR4, R2 ;  /* 0x00000000020472ca */ /* 0x000fe200000e0000 */
[--C-:B------:R-:W-:Y:S01]  /*6a00*/  HADD2.F32 R0, -RZ, R32.reuse.H0_H0 ;  /* 0x20000020ff007230 */ /* 0x100fe20000004100 */
[----:B-1----:R-:W-:Y:S01]  /*6a10*/  IADD3 R67, PT, PT, R67, 0xd0, RZ ;  /* 0x000000d043437810 */ /* 0x002fe20007ffe0ff */
[----:B------:R-:W-:Y:S01]  /*6a20*/  HADD2.F32 R2, -RZ, R32.H1_H1 ;  /* 0x30000020ff027230 */ /* 0x000fe20000004100 */
[----:B------:R-:W-:Y:S01]  /*6a30*/  BSSY.RECONVERGENT B0, `(.L_x_116) ;  /* 0x0000033000007945 */ /* 0x000fe20003800200 */
[--C-:B------:R-:W-:Y:S01]  /*6a40*/  HADD2.F32 R3, -RZ, R33.reuse.H0_H0 ;  /* 0x20000021ff037230 */ /* 0x100fe20000004100 */
[----:B------:R-:W-:Y:S01]  /*6a50*/  LOP3.LUT R67, R67, 0xfefffff8, RZ, 0xc0, !PT ;  /* 0xfefffff843437812 */ /* 0x000fe200078ec0ff */
[----:B------:R-:W-:Y:S02]  /*6a60*/  HADD2.F32 R12, -RZ, R33.H1_H1 ;  /* 0x30000021ff0c7230 */ /* 0x000fe40000004100 */
[--C-:B------:R-:W-:Y:S02]  /*6a70*/  HADD2.F32 R13, -RZ, R34.reuse.H0_H0 ;  /* 0x20000022ff0d7230 */ /* 0x100fe40000004100 */
[----:B------:R-:W-:Y:S02]  /*6a80*/  HADD2.F32 R14, -RZ, R34.H1_H1 ;  /* 0x30000022ff0e7230 */ /* 0x000fe40000004100 */
[----:B------:R-:W1:Y:S01]  /*6a90*/  LDTM.x8 R4, tmem[UR4] ;  /* 0x00000004000479ee */ /* 0x000e6200081c0000 */
[--C-:B------:R-:W-:Y:S01]  /*6aa0*/  HADD2.F32 R15, -RZ, R35.reuse.H0_H0 ;  /* 0x20000023ff0f7230 */ /* 0x100fe20000004100 */
[----:B------:R-:W-:Y:S01]  /*6ab0*/  NOP ;  /* 0x0000000000007918 */ /* 0x000fe20000000000 */
[----:B------:R-:W-:Y:S01]  /*6ac0*/  HADD2.F32 R20, -RZ, R35.H1_H1 ;  /* 0x30000023ff147230 */ /* 0x000fe20000004100 */
[----:B-1----:R1:W-:Y:S01]  /*6ad0*/  SYNCS.ARRIVE.TRANS64.RED.A1T0 RZ, [R67+URZ], RZ ;  /* 0x000000ff43ff79a7 */ /* 0x0023e200081004ff */
[C---:B---3--:R-:W-:Y:S01]  /*6ae0*/  FMUL R4, R29.reuse, R4 ;  /* 0x000000041d047220 */ /* 0x048fe20000400000 */
[C---:B------:R-:W-:Y:S01]  /*6af0*/  FMUL R5, R29.reuse, R5 ;  /* 0x000000051d057220 */ /* 0x040fe20000400000 */
[C---:B------:R-:W-:Y:S01]  /*6b00*/  FMUL R6, R29.reuse, R6 ;  /* 0x000000061d067220 */ /* 0x040fe20000400000 */
[C---:B------:R-:W-:Y:S01]  /*6b10*/  FMUL R7, R29.reuse, R7 ;  /* 0x000000071d077220 */ /* 0x040fe20000400000 */
[C---:B------:R-:W-:Y:S01]  /*6b20*/  FFMA R4, R30.reuse, R0, R4 ;  /* 0x000000001e047223 */ /* 0x040fe20000000004 */
[C---:B------:R-:W-:Y:S01]  /*6b30*/  FMUL R8, R29.reuse, R8 ;  /* 0x000000081d087220 */ /* 0x040fe20000400000 */
[C---:B------:R-:W-:Y:S01]  /*6b40*/  FFMA R5, R30.reuse, R2, R5 ;  /* 0x000000021e057223 */ /* 0x040fe20000000005 */
[C---:B------:R-:W-:Y:S01]  /*6b50*/  FMUL R9, R29.reuse, R9 ;  /* 0x000000091d097220 */ /* 0x040fe20000400000 */
[C---:B------:R-:W-:Y:S01]  /*6b60*/  FFMA R6, R30.reuse, R3, R6 ;  /* 0x000000031e067223 */ /* 0x040fe20000000006 */
[C---:B------:R-:W-:Y:S01]  /*6b70*/  FMUL R10, R29.reuse, R10 ;  /* 0x0000000a1d0a7220 */ /* 0x040fe20000400000 */
[C---:B------:R-:W-:Y:S01]  /*6b80*/  FFMA R7, R30.reuse, R12, R7 ;  /* 0x0000000c1e077223 */ /* 0x040fe20000000007 */
[----:B------:R-:W-:Y:S01]  /*6b90*/  FMUL R11, R29, R11 ;  /* 0x0000000b1d0b7220 */ /* 0x000fe20000400000 */
[C---:B------:R-:W-:Y:S01]  /*6ba0*/  FFMA R8, R30.reuse, R13, R8 ;  /* 0x0000000d1e087223 */ /* 0x040fe20000000008 */
[C---:B------:R-:W-:Y:S01]  /*6bb0*/  FFMA R9, R30.reuse, R14, R9 ;  /* 0x0000000e1e097223 */ /* 0x040fe20000000009 */
[C---:B------:R-:W-:Y:S01]  /*6bc0*/  FFMA R10, R30.reuse, R15, R10 ;  /* 0x0000000f1e0a7223 */ /* 0x040fe2000000000a */
[----:B------:R-:W-:Y:S01]  /*6bd0*/  FFMA R11, R30, R20, R11 ;  /* 0x000000141e0b7223 */ /* 0x000fe2000000000b */
[----:B------:R-:W-:Y:S02]  /*6be0*/  F2FP.F16.F32.PACK_AB R4, R5, R4 ;  /* 0x000000040504723e */ /* 0x000fe400000000ff */
[----:B------:R-:W-:Y:S02]  /*6bf0*/  F2FP.F16.F32.PACK_AB R5, R7, R6 ;  /* 0x000000060705723e */ /* 0x000fe400000000ff */
[----:B------:R-:W-:Y:S02]  /*6c00*/  F2FP.F16.F32.PACK_AB R6, R9, R8 ;  /* 0x000000080906723e */ /* 0x000fe400000000ff */
[----:B------:R-:W-:Y:S05]  /*6c10*/  F2FP.F16.F32.PACK_AB R7, R11, R10 ;  /* 0x0000000a0b07723e */ /* 0x000fea00000000ff */
[----:B------:R1:W-:Y:S01]  /*6c20*/  STS.128 [R63], R4 ;  /* 0x000000043f007388 */ /* 0x0003e20000000c00 */
[----:B------:R-:W-:Y:S01]  /*6c30*/  @!PT LDS RZ, [RZ] ;  /* 0x00000000fffff984 */ /* 0x000fe20000000800 */
[----:B------:R-:W-:Y:S01]  /*6c40*/  @!PT LDS RZ, [RZ] ;  /* 0x00000000fffff984 */ /* 0x000fe20000000800 */
[----:B------:R-:W-:Y:S01]  /*6c50*/  @!PT LDS RZ, [RZ] ;  /* 0x00000000fffff984 */ /* 0x000fe20000000800 */
[----:B------:R-:W-:Y:S01]  /*6c60*/  @!PT LDS RZ, [RZ] ;  /* 0x00000000fffff984 */ /* 0x000fe20000000800 */
[----:B------:R3:W-:Y:S07]  /*6c70*/  MEMBAR.ALL.CTA ;  /* 0x0000000000007992 */ /* 0x0007ee0000008000 */
[----:B---3--:R-:W3:Y:S02]  /*6c80*/  FENCE.VIEW.ASYNC.S ;  /* 0x00000000000073c6 */ /* 0x008ee40000000000 */
[----:B---3--:R-:W-:Y:S06]  /*6c90*/  BAR.SYNC.DEFER_BLOCKING 0x1, 0x80 ;  /* 0x0042000000007b1d */ /* 0x008fec0000010000 */
[----:B------:R-:W-:Y:S05]  /*6ca0*/  @P0 BRA `(.L_x_117) ;  /* 0x00000000002c0947 */ /* 0x000fea0003800000 */
[----:B------:R-:W-:Y:S01]  /*6cb0*/  R2UR UR5, R64 ;  /* 0x00000000400572ca */ /* 0x000fe200000e0000 */
[----:B------:R-:W-:Y:S01]  /*6cc0*/  UIADD3 UR4, UP0, UPT, UR42, 0x680, URZ ;  /* 0x000006802a047890 */ /* 0x000fe2000ff1e0ff */
[----:B------:R-:W-:Y:S01]  /*6cd0*/  R2UR UR7, R48 ;  /* 0x00000000300772ca */ /* 0x000fe200000e0000 */
[----:B------:R-:W-:Y:S01]  /*6ce0*/  UMOV UR11, UR60 ;  /* 0x0000003c000b7c82 */ /* 0x000fe20008000000 */
[----:B------:R-:W-:Y:S09]  /*6cf0*/  R2UR UR6, R47 ;  /* 0x000000002f0672ca */ /* 0x000ff200000e0000 */
[----:B------:R-:W-:Y:S02]  /*6d00*/  UIADD3 UR8, UPT, UPT, UR36, 0x200, UR5 ;  /* 0x0000020024087890 */ /* 0x000fe4000fffe005 */
[----:B------:R-:W-:Y:S02]  /*6d10*/  USHF.L.U32 UR9, UR7, 0x4, URZ ;  /* 0x0000000407097899 */ /* 0x000fe400080006ff */
[----:B------:R-:W-:Y:S02]  /*6d20*/  USHF.L.U32 UR10, UR6, 0x6, URZ ;  /* 0x00000006060a7899 */ /* 0x000fe400080006ff */
[----:B------:R-:W-:Y:S09]  /*6d30*/  UIADD3.X UR5, UPT, UPT, URZ, UR43, URZ, UP0, !UPT ;  /* 0x0000002bff057290 */ /* 0x000ff200087fe4ff */
[----:B------:R3:W-:Y:S02]  /*6d40*/  UTMASTG.3D [UR8], [UR4] ;  /* 0x00000008040073b5 */ /* 0x0007e40008010000 */
[----:B---3--:R0:W-:Y:S02]  /*6d50*/  UTMACMDFLUSH ;  /* 0x00000000000079b7 */ /* 0x0081e40000000000 */
.L_x_117:
[----:B------:R-:W-:Y:S05]  /*6d60*/  BSYNC.RECONVERGENT B0 ;  /* 0x0000000000007941 */ /* 0x000fea0003800200 */
.L_x_116:
[----:B------:R-:W-:Y:S04]  /*6d70*/  BSSY.RECONVERGENT B0, `(.L_x_118) ;  /* 0x0000003000007945 */ /* 0x000fe80003800200 */
[----:B------:R-:W-:Y:S05]  /*6d80*/  @P0 BRA `(.L_x_119) ;  /* 0x0000000000040947 */ /* 0x000fea0003800000 */
[----:B------:R-:W-:Y:S04]  /*6d90*/  DEPBAR.LE SB0, 0x0 ;  /* 0x000080000000791a */ /* 0x000fe80000000000 */
.L_x_119:
[----:B------:R-:W-:Y:S05]  /*6da0*/  BSYNC.RECONVERGENT B0 ;  /* 0x0000000000007941 */ /* 0x000fea0003800200 */
.L_x_118:
[----:B------:R-:W-:Y:S01]  /*6db0*/  BAR.SYNC.DEFER_BLOCKING 0x1, 0x80 ;  /* 0x0042000000007b1d */ /* 0x000fe20000010000 */
[----:B------:R-:W-:Y:S01]  /*6dc0*/  UIADD3 UR37, UPT, UPT, UR37, 0x1, URZ ;  /* 0x0000000125257890 */ /* 0x000fe2000fffe0ff */
[----:B------:R-:W-:Y:S02]  /*6dd0*/  IADD3 R27, PT, PT, R27, 0x1, RZ ;  /* 0x000000011b1b7810 */ /* 0x000fe40007ffe0ff */
[----:B------:R-:W-:Y:S01]  /*6de0*/  IADD3 R56, PT, PT, R56, 0x1, RZ ;  /* 0x0000000138387810 */ /* 0x000fe20007ffe0ff */
[----:B------:R-:W-:Y:S09]  /*6df0*/  UISETP.NE.AND UP0, UPT, UR37, URZ, UPT ;  /* 0x000000ff2500728c */ /* 0x000ff2000bf05270 */
[----:B------:R-:W-:Y:S05]  /*6e00*/  BRA.U !UP0, `(.L_x_120) ;  /* 0x0000000108287547 */ /* 0x000fea000b800000 */
[----:B------:R-:W-:Y:S01]  /*6e10*/  ISETP.NE.AND P0, PT, R66, RZ, PT ;  /* 0x000000ff4200720c */ /* 0x000fe20003f05270 */
[----:B------:R-:W-:Y:S11]  /*6e20*/  IMAD.U32 R0, RZ, RZ, UR46 ;  /* 0x0000002eff007e24 */ /* 0x000ff6000f8e00ff */
[----:B------:R-:W-:Y:S01]  /*6e30*/  @!UPT UIADD3 URZ, UPT, UPT, URZ, URZ, URZ ;  /* 0x000000fffffff290 */ /* 0x000fe2000fffe0ff */
[C---:B------:R-:W-:Y:S01]  /*6e40*/  @P0 LEA R2, R55.reuse, UR36, 0x3 ;  /* 0x0000002437020c11 */ /* 0x040fe2000f8e18ff */
[----:B------:R-:W-:Y:S04]  /*6e50*/  VIADD R55, R55, 0x1 ;  /* 0x0000000137377836 */ /* 0x000fe80000000000 */
[----:B------:R-:W-:Y:S05]  /*6e60*/  @P0 VIADD R2, R2, 0x70 ;  /* 0x0000007002020836 */ /* 0x000fea0000000000 */
[----:B------:R-:W-:Y:S04]  /*6e70*/  @P0 PRMT R0, R0, 0x654, R2 ;  /* 0x0000065400000816 */ /* 0x000fe80000000002 */
[----:B------:R3:W-:Y:S01]  /*6e80*/  @P0 SYNCS.ARRIVE.TRANS64.RED.A1T0 RZ, [R0+URZ], RZ ;  /* 0x000000ff00ff09a7 */ /* 0x0007e200081004ff */
[C---:B------:R-:W-:Y:S04]  /*6e90*/  ISETP.NE.AND P0, PT, R55.reuse, 0x2, PT ;  /* 0x000000023700780c */ /* 0x040fe80003f05270 */
[----:B------:R-:W-:Y:S09]  /*6ea0*/  SEL R55, R55, RZ, P0 ;  /* 0x000000ff37377207 */ /* 0x000ff20000000000 */
.L_x_120:
[----:B------:R-:W-:Y:S01]  /*6eb0*/  ISETP.NE.AND P3, PT, R62, RZ, PT ;  /* 0x000000ff3e00720c */ /* 0x000fe20003f65270 */
[----:B------:R-:W-:Y:S01]  /*6ec0*/  IMAD.IADD R48, R25, 0x1, R31 ;  /* 0x0000000119307824 */ /* 0x000fe200078e021f */
[----:B------:R-:W-:Y:S01]  /*6ed0*/  ISETP.NE.AND P0, PT, R65, 0x2, PT ;  /* 0x000000024100780c */ /* 0x000fe20003f05270 */
[----:B------:R-:W-:Y:S01]  /*6ee0*/  IMAD.IADD R47, R26, 0x1, R46 ;  /* 0x000000011a2f7824 */ /* 0x000fe200078e022e */
[----:B------:R-:W-:Y:S02]  /*6ef0*/  ISETP.NE.AND P1, PT, R27, 0x4, PT ;  /* 0x000000041b00780c */ /* 0x000fe40003f25270 */
[----:B------:R-:W-:Y:S02]  /*6f00*/  ISETP.NE.AND P2, PT, R56, 0x2, PT ;  /* 0x000000023800780c */ /* 0x000fe40003f45270 */
[----:B------:R-:W-:Y:S02]  /*6f10*/  SEL R3, RZ, 0x1, P0 ;  /* 0x00000001ff037807 */ /* 0x000fe40000000000 */
[----:B------:R-:W-:Y:S02]  /*6f20*/  SEL R2, RZ, 0x1, P1 ;  /* 0x00000001ff027807 */ /* 0x000fe40000800000 */
[----:B---3--:R-:W-:Y:S02]  /*6f30*/  SEL R0, RZ, 0x1, P2 ;  /* 0x00000001ff007807 */ /* 0x008fe40001000000 */
[----:B------:R-:W-:Y:S02]  /*6f40*/  @P3 R2UR UR60, R54 ;  /* 0x00000000363c32ca */ /* 0x000fe400000e0000 */
[----:B------:R-:W-:Y:S02]  /*6f50*/  LOP3.LUT R57, R57, R3, RZ, 0x3c, !PT ;  /* 0x0000000339397212 */ /* 0x000fe400078e3cff */
[----:B------:R-:W-:Y:S02]  /*6f60*/  LOP3.LUT R58, R58, R2, RZ, 0x3c, !PT ;  /* 0x000000023a3a7212 */ /* 0x000fe400078e3cff */
[----:B------:R-:W-:Y:S02]  /*6f70*/  LOP3.LUT R59, R59, R0, RZ, 0x3c, !PT ;  /* 0x000000003b3b7212 */ /* 0x000fe400078e3cff */
[----:B------:R-:W-:Y:S02]  /*6f80*/  SEL R65, R65, RZ, P0 ;  /* 0x000000ff41417207 */ /* 0x000fe40000000000 */
[----:B------:R-:W-:Y:S02]  /*6f90*/  SEL R27, R27, RZ, P1 ;  /* 0x000000ff1b1b7207 */ /* 0x000fe40000800000 */
[----:B------:R-:W-:Y:S01]  /*6fa0*/  SEL R56, R56, RZ, P2 ;  /* 0x000000ff38387207 */ /* 0x000fe20001000000 */
[----:B------:R-:W-:Y:S06]  /*6fb0*/  @P3 BRA `(.L_x_121) ;  /* 0xffffffec00243947 */ /* 0x000fec000383ffff */
[----:B------:R-:W-:-:S09]  /*6fc0*/  UISETP.NE.AND UP0, UPT, UR38, URZ, UPT ;  /* 0x000000ff2600728c */ /* 0x000fd2000bf05270 */
[----:B------:R-:W-:Y:S05]  /*6fd0*/  BRA.U !UP0, `(.L_x_122) ;  /* 0x0000000108487547 */ /* 0x000fea000b800000 */
[----:B------:R-:W3:Y:S02]  /*6fe0*/  LDCU.64 UR4, c[0x0][0x890] ;  /* 0x00011200ff0477ac */ /* 0x000ee40008000a00 */
[----:B---3--:R-:W-:-:S04]  /*6ff0*/  UISETP.NE.U32.AND UP0, UPT, UR4, URZ, UPT ;  /* 0x000000ff0400728c */ /* 0x008fc8000bf05070 */
[----:B------:R-:W-:-:S09]  /*7000*/  UISETP.NE.AND.EX UP0, UPT, UR5, URZ, UPT, UP0 ;  /* 0x000000ff0500728c */ /* 0x000fd2000bf05300 */
[----:B------:R-:W-:Y:S05]  /*7010*/  BRA.U UP0, `(.L_x_123) ;  /* 0x00000001000c7547 */ /* 0x000fea000b800000 */
[----:B------:R-:W-:-:S13]  /*7020*/  FSETP.NEU.AND P0, PT, R30, RZ, PT ;  /* 0x000000ff1e00720b */ /* 0x000fda0003f0d000 */
[----:B------:R-:W-:Y:S05]  /*7030*/  @!P0 EXIT ;  /* 0x000000000000894d */ /* 0x000fea0003800000 */
[----:B------:R-:W-:Y:S05]  /*7040*/  BRA `(.L_x_122) ;  /* 0x00000000002c7947 */ /* 0x000fea0003800000 */
.L_x_123:
[----:B------:R-:W-:Y:S01]  /*7050*/  LOP3.LUT P0, RZ, R49, 0xff, RZ, 0xc0, !PT ;  /* 0x000000ff31ff7812 */ /* 0x000fe2000780c0ff */
[----:B------:R-:W-:-:S12]  /*7060*/  BSSY.RECONVERGENT B0, `(.L_x_122) ;  /* 0x0000009000007945 */ /* 0x000fd80003800200 */
[----:B------:R-:W-:Y:S05]  /*7070*/  @P0 BRA `(.L_x_124) ;  /* 0x0000000000140947 */ /* 0x000fea0003800000 */
[----:B------:R-:W3:Y:S02]  /*7080*/  LDCU.64 UR4, c[0x0][0x888] ;  /* 0x00011100ff0477ac */ /* 0x000ee40008000a00 */
[----:B---3--:R-:W-:-:S04]  /*7090*/  ISETP.NE.U32.AND P0, PT, RZ, UR4, PT ;  /* 0x00000004ff007c0c */ /* 0x008fc8000bf05070 */
[----:B------:R-:W-:-:S13]  /*70a0*/  ISETP.NE.AND.EX P0, PT, RZ, UR5, PT, P0 ;  /* 0x00000005ff007c0c */ /* 0x000fda000bf05300 */
[----:B------:R-:W-:Y:S05]  /*70b0*/  @!P0 EXIT ;  /* 0x000000000000894d */ /* 0x000fea0003800000 */
[----:B------:R-:W-:Y:S05]  /*70c0*/  BRA `(.L_x_125) ;  /* 0x0000000000087947 */ /* 0x000fea0003800000 */
.L_x_124:
[----:B------:R-:W-:-:S13]  /*70d0*/  FSETP.NEU.AND P0, PT, R30, RZ, PT ;  /* 0x000000ff1e00720b */ /* 0x000fda0003f0d000 */
[----:B------:R-:W-:Y:S05]  /*70e0*/  @!P0 EXIT ;  /* 0x000000000000894d */ /* 0x000fea0003800000 */
.L_x_125:
[----:B------:R-:W-:Y:S05]  /*70f0*/  BSYNC.RECONVERGENT B0 ;  /* 0x0000000000007941 */ /* 0x000fea0003800200 */
.L_x_122:
[----:B------:R-:W-:-:S04]  /*7100*/  DEPBAR.LE SB0, 0x0 ;  /* 0x000080000000791a */ /* 0x000fc80000000000 */
[----:B------:R-:W-:Y:S05]  /*7110*/  EXIT ;  /* 0x000000000000794d */ /* 0x000fea0003800000 */
.L_x_24:
[----:B--2---:R2:W4:Y:S02]  /*7120*/  SYNCS.PHASECHK.TRANS64.TRYWAIT P0, [R2+URZ+0x100], R3 ;  /* 0x00010003020075a7 */ /* 0x00452400080011ff */
[----:B----4-:R-:W-:Y:S05]  /*7130*/  @!P0 NANOSLEEP.SYNCS 0x989680 ;  /* 0x009896800000895d */ /* 0x010fea0003900000 */
[----:B------:R-:W4:Y:S02]  /*7140*/  @!P0 SYNCS.PHASECHK.TRANS64 P0, [R2+URZ+0x100], R3 ;  /* 0x00010003020085a7 */ /* 0x000f2400080010ff */
[----:B----4-:R-:W-:Y:S05]  /*7150*/  @!P0 BRA `(.L_x_24) ;  /* 0xfffffffc00f08947 */ /* 0x010fea000383ffff */
[----:B------:R-:W-:Y:S05]  /*7160*/  BRA `(.L_x_126) ;  /* 0xffffffa400b47947 */ /* 0x000fea000383ffff */
.L_x_27:
[----:B------:R-:W-:-:S07]  /*7170*/  MOV R2, UR7 ;  /* 0x0000000700027c02 */ /* 0x000fce0008000f00 */
.L_x_127:
[----:B-1----:R1:W2:Y:S02]  /*7180*/  SYNCS.PHASECHK.TRANS64.TRYWAIT P0, [R2+URZ+0x30], R4 ;  /* 0x00003004020075a7 */ /* 0x0022a400080011ff */
[----:B--2---:R-:W-:Y:S05]  /*7190*/  @!P0 NANOSLEEP.SYNCS 0x989680 ;  /* 0x009896800000895d */ /* 0x004fea0003900000 */
[----:B------:R-:W2:Y:S02]  /*71a0*/  @!P0 SYNCS.PHASECHK.TRANS64 P0, [R2+URZ+0x30], R4 ;  /* 0x00003004020085a7 */ /* 0x000ea400080010ff */
[----:B--2---:R-:W-:Y:S05]  /*71b0*/  @!P0 BRA `(.L_x_127) ;  /* 0xfffffffc00f08947 */ /* 0x004fea000383ffff */
[----:B------:R-:W-:Y:S05]  /*71c0*/  BRA `(.L_x_26) ;  /* 0xffffffa8001c7947 */ /* 0x000fea000383ffff */
.L_x_36:
[----:B------:R-:W-:-:S07]  /*71d0*/  MOV R2, UR7 ;  /* 0x0000000700027c02 */ /* 0x000fce0008000f00 */
.L_x_128:
[----:B-1----:R1:W2:Y:S02]  /*71e0*/  SYNCS.PHASECHK.TRANS64.TRYWAIT P0, [R2+URZ+0x30], R4 ;  /* 0x00003004020075a7 */ /* 0x0022a400080011ff */
[----:B--2---:R-:W-:Y:S05]  /*71f0*/  @!P0 NANOSLEEP.SYNCS 0x989680 ;  /* 0x009896800000895d */ /* 0x004fea0003900000 */
[----:B------:R-:W2:Y:S02]  /*7200*/  @!P0 SYNCS.PHASECHK.TRANS64 P0, [R2+URZ+0x30], R4 ;  /* 0x00003004020085a7 */ /* 0x000ea400080010ff */
[----:B--2---:R-:W-:Y:S05]  /*7210*/  @!P0 BRA `(.L_x_128) ;  /* 0xfffffffc00f08947 */ /* 0x004fea000383ffff */
[----:B------:R-:W-:Y:S05]  /*7220*/  BRA `(.L_x_35) ;  /* 0xffffffac00707947 */ /* 0x000fea000383ffff */
.L_x_43:
[----:B-1----:R1:W2:Y:S02]  /*7230*/  SYNCS.PHASECHK.TRANS64.TRYWAIT P0, [R2+URZ+0x90], R3 ;  /* 0x00009003020075a7 */ /* 0x0022a400080011ff */
[----:B--2---:R-:W-:Y:S05]  /*7240*/  @!P0 NANOSLEEP.SYNCS 0x989680 ;  /* 0x009896800000895d */ /* 0x004fea0003900000 */
[----:B------:R-:W2:Y:S02]  /*7250*/  @!P0 SYNCS.PHASECHK.TRANS64 P0, [R2+URZ+0x90], R3 ;  /* 0x00009003020085a7 */ /* 0x000ea400080010ff */
[----:B--2---:R-:W-:Y:S05]  /*7260*/  @!P0 BRA `(.L_x_43) ;  /* 0xfffffffc00f08947 */ /* 0x004fea000383ffff */
[----:B------:R-:W-:Y:S05]  /*7270*/  BRA `(.L_x_129) ;  /* 0xffffffb000a47947 */ /* 0x000fea000383ffff */
.L_x_47:
[----:B---3--:R-:W-:-:S07]  /*7280*/  MOV R0, UR4 ;  /* 0x0000000400007c02 */ /* 0x008fce0008000f00 */
.L_x_130:
[----:B-1----:R1:W2:Y:S02]  /*7290*/  SYNCS.PHASECHK.TRANS64.TRYWAIT P0, [R0+URZ], R2 ;  /* 0x00000002000075a7 */ /* 0x0022a400080011ff */
[----:B--2---:R-:W-:Y:S05]  /*72a0*/  @!P0 NANOSLEEP.SYNCS 0x989680 ;  /* 0x009896800000895d */ /* 0x004fea0003900000 */
[----:B------:R-:W2:Y:S02]  /*72b0*/  @!P0 SYNCS.PHASECHK.TRANS64 P0, [R0+URZ], R2 ;  /* 0x00000002000085a7 */ /* 0x000ea400080010ff */
[----:B--2---:R-:W-:Y:S05]  /*72c0*/  @!P0 BRA `(.L_x_130) ;  /* 0xfffffffc00f08947 */ /* 0x004fea000383ffff */
[----:B------:R-:W-:Y:S05]  /*72d0*/  BRA `(.L_x_131) ;  /* 0xffffffb800147947 */ /* 0x000fea000383ffff */
.L_x_48:
[----:B---3--:R-:W-:-:S07]  /*72e0*/  MOV R0, UR5 ;  /* 0x0000000500007c02 */ /* 0x008fce0008000f00 */
.L_x_132:
[----:B-1----:R1:W2:Y:S02]  /*72f0*/  SYNCS.PHASECHK.TRANS64.TRYWAIT P0, [R0+URZ], R3 ;  /* 0x00000003000075a7 */ /* 0x0022a400080011ff */
[----:B--2---:R-:W-:Y:S05]  /*7300*/  @!P0 NANOSLEEP.SYNCS 0x989680 ;  /* 0x009896800000895d */ /* 0x004fea0003900000 */
[----:B------:R-:W2:Y:S02]  /*7310*/  @!P0 SYNCS.PHASECHK.TRANS64 P0, [R0+URZ], R3 ;  /* 0x00000003000085a7 */ /* 0x000ea400080010ff */
[----:B--2---:R-:W-:Y:S05]  /*7320*/  @!P0 BRA `(.L_x_132) ;  /* 0xfffffffc00f08947 */ /* 0x004fea000383ffff */
[----:B------:R-:W-:Y:S05]  /*7330*/  BRA `(.L_x_133) ;  /* 0xffffffb800207947 */ /* 0x000fea000383ffff */
.L_x_49:
[----:B---3--:R-:W-:-:S07]  /*7340*/  MOV R0, UR5 ;  /* 0x0000000500007c02 */ /* 0x008fce0008000f00 */
.L_x_134:
[----:B-1----:R1:W2:Y:S02]  /*7350*/  SYNCS.PHASECHK.TRANS64.TRYWAIT P0, [R0+URZ], R3 ;  /* 0x00000003000075a7 */ /* 0x0022a400080011ff */
[----:B--2---:R-:W-:Y:S05]  /*7360*/  @!P0 NANOSLEEP.SYNCS 0x989680 ;  /* 0x009896800000895d */ /* 0x004fea0003900000 */
[----:B------:R-:W2:Y:S02]  /*7370*/  @!P0 SYNCS.PHASECHK.TRANS64 P0, [R0+URZ], R3 ;  /* 0x00000003000085a7 */ /* 0x000ea400080010ff */
[----:B--2---:R-:W-:Y:S05]  /*7380*/  @!P0 BRA `(.L_x_134) ;  /* 0xfffffffc00f08947 */ /* 0x004fea000383ffff */
[----:B------:R-:W-:Y:S05]  /*7390*/  BRA `(.L_x_135) ;  /* 0xffffffb8002c7947 */ /* 0x000fea000383ffff */
.L_x_50:
[----:B---3--:R-:W-:-:S07]  /*73a0*/  MOV R0, UR5 ;  /* 0x0000000500007c02 */ /* 0x008fce0008000f00 */
.L_x_136:
[----:B-1----:R1:W2:Y:S02]  /*73b0*/  SYNCS.PHASECHK.TRANS64.TRYWAIT P0, [R0+URZ], R3 ;  /* 0x00000003000075a7 */ /* 0x0022a400080011ff */
[----:B--2---:R-:W-:Y:S05]  /*73c0*/  @!P0 NANOSLEEP.SYNCS 0x989680 ;  /* 0x009896800000895d */ /* 0x004fea0003900000 */
[----:B------:R-:W2:Y:S02]  /*73d0*/  @!P0 SYNCS.PHASECHK.TRANS64 P0, [R0+URZ], R3 ;  /* 0x00000003000085a7 */ /* 0x000ea400080010ff */
[----:B--2---:R-:W-:Y:S05]  /*73e0*/  @!P0 BRA `(.L_x_136) ;  /* 0xfffffffc00f08947 */ /* 0x004fea000383ffff */
[----:B------:R-:W-:Y:S05]  /*73f0*/  BRA `(.L_x_137) ;  /* 0xffffffb800387947 */ /* 0x000fea000383ffff */
.L_x_51:
[----:B---3--:R-:W-:-:S07]  /*7400*/  MOV R0, UR5 ;  /* 0x0000000500007c02 */ /* 0x008fce0008000f00 */
.L_x_138:
[----:B-1----:R1:W2:Y:S02]  /*7410*/  SYNCS.PHASECHK.TRANS64.TRYWAIT P0, [R0+URZ], R3 ;  /* 0x00000003000075a7 */ /* 0x0022a400080011ff */
[----:B--2---:R-:W-:Y:S05]  /*7420*/  @!P0 NANOSLEEP.SYNCS 0x989680 ;  /* 0x009896800000895d */ /* 0x004fea0003900000 */
[----:B------:R-:W2:Y:S02]  /*7430*/  @!P0 SYNCS.PHASECHK.TRANS64 P0, [R0+URZ], R3 ;  /* 0x00000003000085a7 */ /* 0x000ea400080010ff */
[----:B--2---:R-:W-:Y:S05]  /*7440*/  @!P0 BRA `(.L_x_138) ;  /* 0xfffffffc00f08947 */ /* 0x004fea000383ffff */
[----:B------:R-:W-:Y:S05]  /*7450*/  BRA `(.L_x_139) ;  /* 0xffffffb800447947 */ /* 0x000fea000383ffff */
.L_x_54:
[----:B-1----:R1:W2:Y:S02]  /*7460*/  SYNCS.PHASECHK.TRANS64.TRYWAIT P0, [R0+URZ+0xf0], R4 ;  /* 0x0000f004000075a7 */ /* 0x0022a400080011ff */
[----:B--2---:R-:W-:Y:S05]  /*7470*/  @!P0 NANOSLEEP.SYNCS 0x989680 ;  /* 0x009896800000895d */ /* 0x004fea0003900000 */
[----:B------:R-:W2:Y:S02]  /*7480*/  @!P0 SYNCS.PHASECHK.TRANS64 P0, [R0+URZ+0xf0], R4 ;  /* 0x0000f004000085a7 */ /* 0x000ea400080010ff */
[----:B--2---:R-:W-:Y:S05]  /*7490*/  @!P0 BRA `(.L_x_54) ;  /* 0xfffffffc00f08947 */ /* 0x004fea000383ffff */
[----:B------:R-:W-:Y:S05]  /*74a0*/  BRA `(.L_x_140) ;  /* 0xffffffb800a47947 */ /* 0x000fea000383ffff */
.L_x_55:
[----:B------:R-:W-:-:S07]  /*74b0*/  MOV R0, UR4 ;  /* 0x0000000400007c02 */ /* 0x000fce0008000f00 */
.L_x_141:
[----:B-1----:R1:W2:Y:S02]  /*74c0*/  SYNCS.PHASECHK.TRANS64.TRYWAIT P0, [R0+URZ+0xa0], R5 ;  /* 0x0000a005000075a7 */ /* 0x0022a400080011ff */
[----:B--2---:R-:W-:Y:S05]  /*74d0*/  @!P0 NANOSLEEP.SYNCS 0x989680 ;  /* 0x009896800000895d */ /* 0x004fea0003900000 */
[----:B------:R-:W2:Y:S02]  /*74e0*/  @!P0 SYNCS.PHASECHK.TRANS64 P0, [R0+URZ+0xa0], R5 ;  /* 0x0000a005000085a7 */ /* 0x000ea400080010ff */
[----:B--2---:R-:W-:Y:S05]  /*74f0*/  @!P0 BRA `(.L_x_141) ;  /* 0xfffffffc00f08947 */ /* 0x004fea000383ffff */
[----:B------:R-:W-:Y:S05]  /*7500*/  BRA `(.L_x_142) ;  /* 0xffffffb800b47947 */ /* 0x000fea000383ffff */
.L_x_56:
[----:B-1----:R1:W2:Y:S02]  /*7510*/  SYNCS.PHASECHK.TRANS64.TRYWAIT P1, [R0+URZ+0x90], R4 ;  /* 0x00009004000075a7 */ /* 0x0022a400080211ff */
[----:B--2---:R-:W-:Y:S05]  /*7520*/  @!P1 NANOSLEEP.SYNCS 0x989680 ;  /* 0x009896800000995d */ /* 0x004fea0003900000 */
[----:B------:R-:W2:Y:S02]  /*7530*/  @!P1 SYNCS.PHASECHK.TRANS64 P1, [R0+URZ+0x90], R4 ;  /* 0x00009004000095a7 */ /* 0x000ea400080210ff */
[----:B--2---:R-:W-:Y:S05]  /*7540*/  @!P1 BRA `(.L_x_56) ;  /* 0xfffffffc00f09947 */ /* 0x004fea000383ffff */
[----:B------:R-:W-:Y:S05]  /*7550*/  BRA `(.L_x_143) ;  /* 0xffffffb800e47947 */ /* 0x000fea000383ffff */
.L_x_59:
[----:B------:R-:W-:-:S07]  /*7560*/  MOV R0, UR4 ;  /* 0x0000000400007c02 */ /* 0x000fce0008000f00 */
.L_x_144:
[----:B-1----:R1:W2:Y:S02]  /*7570*/  SYNCS.PHASECHK.TRANS64.TRYWAIT P0, [R0+URZ+0xa0], R2 ;  /* 0x0000a002000075a7 */ /* 0x0022a400080011ff */
[----:B--2---:R-:W-:Y:S05]  /*7580*/  @!P0 NANOSLEEP.SYNCS 0x989680 ;  /* 0x009896800000895d */ /* 0x004fea0003900000 */
[----:B------:R-:W2:Y:S02]  /*7590*/  @!P0 SYNCS.PHASECHK.TRANS64 P0, [R0+URZ+0xa0], R2 ;  /* 0x0000a002000085a7 */ /* 0x000ea400080010ff */
[----:B--2---:R-:W-:Y:S05]  /*75a0*/  @!P0 BRA `(.L_x_144) ;  /* 0xfffffffc00f08947 */ /* 0x004fea000383ffff */
[----:B------:R-:W-:Y:S05]  /*75b0*/  BRA `(.L_x_58) ;  /* 0xffffffbc00387947 */ /* 0x000fea000383ffff */
.L_x_68:
[----:B-1----:R-:W-:-:S04]  /*75c0*/  MOV R4, UR5 ;  /* 0x0000000500047c02 */ /* 0x002fc80008000f00 */
[----:B------:R1:W2:Y:S03]  /*75d0*/  SYNCS.PHASECHK.TRANS64.TRYWAIT P0, [R4+URZ+0x8], R5 ;  /* 0x00000805040075a7 */ /* 0x0002a600080011ff */
[----:B--2---:R-:W-:Y:S05]  /*75e0*/  @!P0 NANOSLEEP.SYNCS 0x989680 ;  /* 0x009896800000895d */ /* 0x004fea0003900000 */
[----:B------:R-:W2:Y:S02]  /*75f0*/  @!P0 SYNCS.PHASECHK.TRANS64 P0, [R4+URZ+0x8], R5 ;  /* 0x00000805040085a7 */ /* 0x000ea400080010ff */
[----:B--2---:R-:W-:Y:S05]  /*7600*/  @!P0 BRA `(.L_x_68) ;  /* 0xfffffffc00ec8947 */ /* 0x004fea000383ffff */
[----:B------:R-:W-:Y:S05]  /*7610*/  BRA `(.L_x_67) ;  /* 0xffffffbc00f47947 */ /* 0x000fea000383ffff */
.L_x_70:
[----:B------:R-:W-:Y:S01]  /*7620*/  BSSY B0, `(.L_x_145) ;  /* 0x0000006000007945 */ /* 0x000fe20003800000 */
[----:B------:R-:W-:-:S07]  /*7630*/  MOV R15, 0xffffffff ;  /* 0xffffffff000f7802 */ /* 0x000fce0000000f00 */
[----:B-1---5:R-:W-:Y:S05]  /*7640*/  WARPSYNC.COLLECTIVE R15, `(.L_x_146) ;  /* 0x000000000f0c7348 */ /* 0x022fea0003c00000 */
[----:B------:R-:W-:Y:S02]  /*7650*/  ELECT P6, UR79, PT ;  /* 0x00000000004f782f */ /* 0x000fe400038c0000 */
[----:B------:R-:W-:Y:S01]  /*7660*/  MOV R14, UR79 ;  /* 0x0000004f000e7c02 */ /* 0x000fe20008000f00 */
[----:B-1---5:R-:W-:Y:S10]  /*7670*/  ENDCOLLECTIVE ;  /* 0x000000000000791b */ /* 0x022ff40003800000 */
.L_x_146:
[----:B------:R-:W-:Y:S05]  /*7680*/  BSYNC B0 ;  /* 0x0000000000007941 */ /* 0x000fea0003800000 */
.L_x_145:
[----:B------:R-:W-:Y:S05]  /*7690*/  BRA `(.L_x_147) ;  /* 0xffffffc000287947 */ /* 0x000fea000383ffff */
.L_x_72:
[----:B-1----:R-:W-:-:S04]  /*76a0*/  MOV R2, UR5 ;  /* 0x0000000500027c02 */ /* 0x002fc80008000f00 */
[----:B------:R1:W2:Y:S03]  /*76b0*/  SYNCS.PHASECHK.TRANS64.TRYWAIT P0, [R2+URZ+0x8], R3 ;  /* 0x00000803020075a7 */ /* 0x0002a600080011ff */
[----:B--2---:R-:W-:Y:S05]  /*76c0*/  @!P0 NANOSLEEP.SYNCS 0x989680 ;  /* 0x009896800000895d */ /* 0x004fea0003900000 */
[----:B------:R-:W2:Y:S02]  /*76d0*/  @!P0 SYNCS.PHASECHK.TRANS64 P0, [R2+URZ+0x8], R3 ;  /* 0x00000803020085a7 */ /* 0x000ea400080010ff */
[----:B--2---:R-:W-:Y:S05]  /*76e0*/  @!P0 BRA `(.L_x_72) ;  /* 0xfffffffc00ec8947 */ /* 0x004fea000383ffff */
[----:B------:R-:W-:Y:S05]  /*76f0*/  BRA `(.L_x_71) ;  /* 0xffffffc0002c7947 */ /* 0x000fea000383ffff */
.L_x_73:
[----:B-1----:R1:W2:Y:S02]  /*7700*/  SYNCS.PHASECHK.TRANS64.TRYWAIT P0, [R0+URZ+0x90], R4 ;  /* 0x00009004000075a7 */ /* 0x0022a400080011ff */
[----:B--2---:R-:W-:Y:S05]  /*7710*/  @!P0 NANOSLEEP.SYNCS 0x989680 ;  /* 0x009896800000895d */ /* 0x004fea0003900000 */
[----:B------:R-:W2:Y:S02]  /*7720*/  @!P0 SYNCS.PHASECHK.TRANS64 P0, [R0+URZ+0x90], R4 ;  /* 0x00009004000085a7 */ /* 0x000ea400080010ff */
[----:B--2---:R-:W-:Y:S05]  /*7730*/  @!P0 BRA `(.L_x_73) ;  /* 0xfffffffc00f08947 */ /* 0x004fea000383ffff */
[----:B------:R-:W-:Y:S05]  /*7740*/  BRA `(.L_x_148) ;  /* 0xffffffc4003c7947 */ /* 0x000fea000383ffff */
.L_x_75:
[----:B------:R-:W-:-:S13]  /*7750*/  R2UR UR4, R4 ;  /* 0x00000000040472ca */ /* 0x000fda00000e0000 */
[----:B------:R-:W-:-:S07]  /*7760*/  MOV R0, UR4 ;  /* 0x0000000400007c02 */ /* 0x000fce0008000f00 */
.L_x_149:
[----:B-1----:R1:W2:Y:S02]  /*7770*/  SYNCS.PHASECHK.TRANS64.TRYWAIT P0, [R0+URZ+0xd0], R5 ;  /* 0x0000d005000075a7 */ /* 0x0022a400080011ff */
[----:B--2---:R-:W-:Y:S05]  /*7780*/  @!P0 NANOSLEEP.SYNCS 0x989680 ;  /* 0x009896800000895d */ /* 0x004fea0003900000 */
[----:B------:R-:W2:Y:S02]  /*7790*/  @!P0 SYNCS.PHASECHK.TRANS64 P0, [R0+URZ+0xd0], R5 ;  /* 0x0000d005000085a7 */ /* 0x000ea400080010ff */
[----:B--2---:R-:W-:Y:S05]  /*77a0*/  @!P0 BRA `(.L_x_149) ;  /* 0xfffffffc00f08947 */ /* 0x004fea000383ffff */
[----:B------:R-:W-:Y:S05]  /*77b0*/  BRA `(.L_x_150) ;  /* 0xffffffc400907947 */ /* 0x000fea000383ffff */
.L_x_78:
[----:B------:R-:W-:Y:S07]  /*77c0*/  MOV R0, UR5 ;  /* 0x0000000500007c02 */ /* 0x000fee0008000f00 */
.L_x_151:
[----:B-1----:R1:W2:Y:S02]  /*77d0*/  SYNCS.PHASECHK.TRANS64.TRYWAIT P0, [R0+URZ], R5 ;  /* 0x00000005000075a7 */ /* 0x0022a400080011ff */
[----:B--2---:R-:W-:Y:S05]  /*77e0*/  @!P0 NANOSLEEP.SYNCS 0x989680 ;  /* 0x009896800000895d */ /* 0x004fea0003900000 */
[----:B------:R-:W2:Y:S02]  /*77f0*/  @!P0 SYNCS.PHASECHK.TRANS64 P0, [R0+URZ], R5 ;  /* 0x00000005000085a7 */ /* 0x000ea400080010ff */
[----:B--2---:R-:W-:Y:S05]  /*7800*/  @!P0 BRA `(.L_x_151) ;  /* 0xfffffffc00f08947 */ /* 0x004fea000383ffff */
[----:B------:R-:W-:Y:S05]  /*7810*/  BRA `(.L_x_77) ;  /* 0xffffffc400a87947 */ /* 0x000fea000383ffff */
.L_x_82:
[----:B-1----:R-:W-:-:S07]  /*7820*/  MOV R0, UR4 ;  /* 0x0000000400007c02 */ /* 0x002fce0008000f00 */
.L_x_152:
[----:B-1----:R1:W2:Y:S02]  /*7830*/  SYNCS.PHASECHK.TRANS64.TRYWAIT P0, [R0+URZ], R3 ;  /* 0x00000003000075a7 */ /* 0x0022a400080011ff */
[----:B--2---:R-:W-:Y:S05]  /*7840*/  @!P0 NANOSLEEP.SYNCS 0x989680 ;  /* 0x009896800000895d */ /* 0x004fea0003900000 */
[----:B------:R-:W2:Y:S02]  /*7850*/  @!P0 SYNCS.PHASECHK.TRANS64 P0, [R0+URZ], R3 ;  /* 0x00000003000085a7 */ /* 0x000ea400080010ff */
[----:B--2---:R-:W-:Y:S05]  /*7860*/  @!P0 BRA `(.L_x_152) ;  /* 0xfffffffc00f08947 */ /* 0x004fea000383ffff */
[----:B------:R-:W-:Y:S05]  /*7870*/  BRA `(.L_x_153) ;  /* 0xffffffcc00d07947 */ /* 0x000fea000383ffff */
.L_x_83:
[----:B------:R-:W-:-:S07]  /*7880*/  MOV R0, UR5 ;  /* 0x0000000500007c02 */ /* 0x000fce0008000f00 */
.L_x_154:
[----:B-1----:R1:W2:Y:S02]  /*7890*/  SYNCS.PHASECHK.TRANS64.TRYWAIT P0, [R0+URZ], R3 ;  /* 0x00000003000075a7 */ /* 0x0022a400080011ff */
[----:B--2---:R-:W-:Y:S05]  /*78a0*/  @!P0 NANOSLEEP.SYNCS 0x989680 ;  /* 0x009896800000895d */ /* 0x004fea0003900000 */
[----:B------:R-:W2:Y:S02]  /*78b0*/  @!P0 SYNCS.PHASECHK.TRANS64 P0, [R0+URZ], R3 ;  /* 0x00000003000085a7 */ /* 0x000ea400080010ff */
[----:B--2---:R-:W-:Y:S05]  /*78c0*/  @!P0 BRA `(.L_x_154) ;  /* 0xfffffffc00f08947 */ /* 0x004fea000383ffff */
[----:B------:R-:W-:Y:S05]  /*78d0*/  BRA `(.L_x_155) ;  /* 0xffffffcc00e07947 */ /* 0x000fea000383ffff */
.L_x_84:
[----:B------:R-:W-:-:S07]  /*78e0*/  MOV R0, UR5 ;  /* 0x0000000500007c02 */ /* 0x000fce0008000f00 */
.L_x_156:
[----:B-1----:R1:W2:Y:S02]  /*78f0*/  SYNCS.PHASECHK.TRANS64.TRYWAIT P0, [R0+URZ], R3 ;  /* 0x00000003000075a7 */ /* 0x0022a400080011ff */
[----:B--2---:R-:W-:Y:S05]  /*7900*/  @!P0 NANOSLEEP.SYNCS 0x989680 ;  /* 0x009896800000895d */ /* 0x004fea0003900000 */
[----:B------:R-:W2:Y:S02]  /*7910*/  @!P0 SYNCS.PHASECHK.TRANS64 P0, [R0+URZ], R3 ;  /* 0x00000003000085a7 */ /* 0x000ea400080010ff */
[----:B--2---:R-:W-:Y:S05]  /*7920*/  @!P0 BRA `(.L_x_156) ;  /* 0xfffffffc00f08947 */ /* 0x004fea000383ffff */
[----:B------:R-:W-:Y:S05]  /*7930*/  BRA `(.L_x_157) ;  /* 0xffffffcc00ec7947 */ /* 0x000fea000383ffff */
.L_x_87:
[----:B------:R-:W-:-:S07]  /*7940*/  MOV R0, UR62 ;  /* 0x0000003e00007c02 */ /* 0x000fce0008000f00 */
.L_x_158:
[----:B-1----:R1:W2:Y:S02]  /*7950*/  SYNCS.PHASECHK.TRANS64.TRYWAIT P1, [R0+URZ+0x110], R2 ;  /* 0x00011002000075a7 */ /* 0x0022a400080211ff */
[----:B--2---:R-:W-:Y:S05]  /*7960*/  @!P1 NANOSLEEP.SYNCS 0x989680 ;  /* 0x009896800000995d */ /* 0x004fea0003900000 */
[----:B------:R-:W2:Y:S02]  /*7970*/  @!P1 SYNCS.PHASECHK.TRANS64 P1, [R0+URZ+0x110], R2 ;  /* 0x00011002000095a7 */ /* 0x000ea400080210ff */
[----:B--2---:R-:W-:Y:S05]  /*7980*/  @!P1 BRA `(.L_x_158) ;  /* 0xfffffffc00f09947 */ /* 0x004fea000383ffff */
[----:B------:R-:W-:Y:S05]  /*7990*/  BRA `(.L_x_159) ;  /* 0xffffffd0003c7947 */ /* 0x000fea000383ffff */
.L_x_92:
[----:B--2---:R2:W4:Y:S02]  /*79a0*/  SYNCS.PHASECHK.TRANS64.TRYWAIT P0, [R0+URZ+0x90], R2 ;  /* 0x00009002000075a7 */ /* 0x00452400080011ff */
[----:B----4-:R-:W-:Y:S05]  /*79b0*/  @!P0 NANOSLEEP.SYNCS 0x989680 ;  /* 0x009896800000895d */ /* 0x010fea0003900000 */
[----:B------:R-:W4:Y:S02]  /*79c0*/  @!P0 SYNCS.PHASECHK.TRANS64 P0, [R0+URZ+0x90], R2 ;  /* 0x00009002000085a7 */ /* 0x000f2400080010ff */
[----:B----4-:R-:W-:Y:S05]  /*79d0*/  @!P0 BRA `(.L_x_92) ;  /* 0xfffffffc00f08947 */ /* 0x010fea000383ffff */
[----:B------:R-:W-:Y:S05]  /*79e0*/  BRA `(.L_x_160) ;  /* 0xffffffd400447947 */ /* 0x000fea000383ffff */
.L_x_95:
[----:B------:R-:W-:Y:S07]  /*79f0*/  MOV R0, UR7 ;  /* 0x0000000700007c02 */ /* 0x000fee0008000f00 */
.L_x_161:
[----:B--2---:R2:W4:Y:S02]  /*7a00*/  SYNCS.PHASECHK.TRANS64.TRYWAIT P0, [R0+URZ+0x88], R2 ;  /* 0x00008802000075a7 */ /* 0x00452400080011ff */
[----:B----4-:R-:W-:Y:S05]  /*7a10*/  @!P0 NANOSLEEP.SYNCS 0x989680 ;  /* 0x009896800000895d */ /* 0x010fea0003900000 */
[----:B------:R-:W4:Y:S02]  /*7a20*/  @!P0 SYNCS.PHASECHK.TRANS64 P0, [R0+URZ+0x88], R2 ;  /* 0x00008802000085a7 */ /* 0x000f2400080010ff */
[----:B----4-:R-:W-:Y:S05]  /*7a30*/  @!P0 BRA `(.L_x_161) ;  /* 0xfffffffc00f08947 */ /* 0x010fea000383ffff */
[----:B------:R-:W-:Y:S05]  /*7a40*/  BRA `(.L_x_94) ;  /* 0xffffffd8002c7947 */ /* 0x000fea000383ffff */
.L_x_98:
[----:B------:R-:W-:Y:S07]  /*7a50*/  MOV R0, UR5 ;  /* 0x0000000500007c02 */ /* 0x000fee0008000f00 */
.L_x_162:
[----:B-1----:R1:W2:Y:S02]  /*7a60*/  SYNCS.PHASECHK.TRANS64.TRYWAIT P2, [R0+URZ+0x70], R29 ;  /* 0x0000701d000075a7 */ /* 0x0022a400080411ff */
[----:B--2---:R-:W-:Y:S05]  /*7a70*/  @!P2 NANOSLEEP.SYNCS 0x989680 ;  /* 0x009896800000a95d */ /* 0x004fea0003900000 */
[----:B------:R-:W2:Y:S02]  /*7a80*/  @!P2 SYNCS.PHASECHK.TRANS64 P2, [R0+URZ+0x70], R29 ;  /* 0x0000701d0000a5a7 */ /* 0x000ea400080410ff */
[----:B--2---:R-:W-:Y:S05]  /*7a90*/  @!P2 BRA `(.L_x_162) ;  /* 0xfffffffc00f0a947 */ /* 0x004fea000383ffff */
[----:B------:R-:W-:Y:S05]  /*7aa0*/  BRA `(.L_x_163) ;  /* 0xffffffd800c87947 */ /* 0x000fea000383ffff */
.L_x_100:
[----:B------:R-:W-:-:S07]  /*7ab0*/  MOV R0, UR4 ;  /* 0x0000000400007c02 */ /* 0x000fce0008000f00 */
.L_x_164:
[----:B-1----:R1:W4:Y:S02]  /*7ac0*/  SYNCS.PHASECHK.TRANS64.TRYWAIT P0, [R0+URZ], R2 ;  /* 0x00000002000075a7 */ /* 0x00232400080011ff */
[----:B----4-:R-:W-:Y:S05]  /*7ad0*/  @!P0 NANOSLEEP.SYNCS 0x989680 ;  /* 0x009896800000895d */ /* 0x010fea0003900000 */
[----:B------:R-:W4:Y:S02]  /*7ae0*/  @!P0 SYNCS.PHASECHK.TRANS64 P0, [R0+URZ], R2 ;  /* 0x00000002000085a7 */ /* 0x000f2400080010ff */
[----:B----4-:R-:W-:Y:S05]  /*7af0*/  @!P0 BRA `(.L_x_164) ;  /* 0xfffffffc00f08947 */ /* 0x010fea000383ffff */
[----:B------:R-:W-:Y:S05]  /*7b00*/  BRA `(.L_x_165) ;  /* 0xffffffdc00647947 */ /* 0x000fea000383ffff */
.L_x_102:
[----:B--2---:R2:W3:Y:S02]  /*7b10*/  SYNCS.PHASECHK.TRANS64.TRYWAIT P0, [R0+URZ+0x90], R2 ;  /* 0x00009002000075a7 */ /* 0x0044e400080011ff */
[----:B---3--:R-:W-:Y:S05]  /*7b20*/  @!P0 NANOSLEEP.SYNCS 0x989680 ;  /* 0x009896800000895d */ /* 0x008fea0003900000 */
[----:B------:R-:W3:Y:S02]  /*7b30*/  @!P0 SYNCS.PHASECHK.TRANS64 P0, [R0+URZ+0x90], R2 ;  /* 0x00009002000085a7 */ /* 0x000ee400080010ff */
[----:B---3--:R-:W-:Y:S05]  /*7b40*/  @!P0 BRA `(.L_x_102) ;  /* 0xfffffffc00f08947 */ /* 0x008fea000383ffff */
[----:B------:R-:W-:Y:S05]  /*7b50*/  BRA `(.L_x_166) ;  /* 0xffffffe000507947 */ /* 0x000fea000383ffff */
.L_x_112:
[----:B-1----:R1:W2:Y:S02]  /*7b60*/  SYNCS.PHASECHK.TRANS64.TRYWAIT P1, [R4+URZ+0x60], R3 ;  /* 0x00006003040075a7 */ /* 0x0022a400080211ff */
[----:B--2---:R-:W-:Y:S05]  /*7b70*/  @!P1 NANOSLEEP.SYNCS 0x989680 ;  /* 0x009896800000995d */ /* 0x004fea0003900000 */
[----:B------:R-:W2:Y:S02]  /*7b80*/  @!P1 SYNCS.PHASECHK.TRANS64 P1, [R4+URZ+0x60], R3 ;  /* 0x00006003040095a7 */ /* 0x000ea400080210ff */
[----:B--2---:R-:W-:Y:S05]  /*7b90*/  @!P1 BRA `(.L_x_112) ;  /* 0xfffffffc00f09947 */ /* 0x004fea000383ffff */
[----:B------:R-:W-:Y:S05]  /*7ba0*/  BRA `(.L_x_111) ;  /* 0xffffffec00207947 */ /* 0x000fea000383ffff */
.L_x_114:
[----:B-1----:R1:W4:Y:S02]  /*7bb0*/  SYNCS.PHASECHK.TRANS64.TRYWAIT P1, [R67+URZ+0xb0], R5 ;  /* 0x0000b005430075a7 */ /* 0x00232400080211ff */
[----:B----4-:R-:W-:Y:S05]  /*7bc0*/  @!P1 NANOSLEEP.SYNCS 0x989680 ;  /* 0x009896800000995d */ /* 0x010fea0003900000 */
[----:B------:R-:W4:Y:S02]  /*7bd0*/  @!P1 SYNCS.PHASECHK.TRANS64 P1, [R67+URZ+0xb0], R5 ;  /* 0x0000b005430095a7 */ /* 0x000f2400080210ff */
[----:B----4-:R-:W-:Y:S05]  /*7be0*/  @!P1 BRA `(.L_x_114) ;  /* 0xfffffffc00f09947 */ /* 0x010fea000383ffff */
[----:B------:R-:W-:Y:S05]  /*7bf0*/  BRA `(.L_x_113) ;  /* 0xffffffec00307947 */ /* 0x000fea000383ffff */
        .weak           $__internal_0_$__cuda_sm10x_tcgen05_guardrail_trap_col_being_dealloced_not_returned_by_alloc
        .type           $__internal_0_$__cuda_sm10x_tcgen05_guardrail_trap_col_being_dealloced_not_returned_by_alloc,@function
        .size           $__internal_0_$__cuda_sm10x_tcgen05_guardrail_trap_col_being_dealloced_not_returned_by_alloc,($__internal_1_$__cuda_sm10x_tcgen05_guardrail_trap_phase_invalid_during_alloc - $__internal_0_$__cuda_sm10x_tcgen05_guardrail_trap_col_being_dealloced_not_returned_by_alloc)
$__internal_0_$__cuda_sm10x_tcgen05_guardrail_trap_col_being_dealloced_not_returned_by_alloc:
[----:B------:R-:W-:Y:S05]  /*7c00*/  BPT.TRAP 0x1 ;  /* 0x000000040000795c */ /* 0x000fea0000300000 */
[----:B------:R-:W-:-:S04]  /*7c10*/  HFMA2 R3, -RZ, RZ, 0, 0 ;  /* 0x00000000ff037431 */ /* 0x000fc800000001ff */
[----:B------:R-:W-:Y:S05]  /*7c20*/  RET.REL.NODEC R2 `(_ZN7cutlass13device_kernelINS_4gemm6kernel13GemmUniversalIN4cute5tupleIJiiiiEEENS1_10collective13CollectiveMmaINS1_35MainloopSm100TmaUmmaWarpSpecializedILi6ELi2ELi4ENS5_IJNS4_1CILi2EEENSA_ILi1EEESC_EEEEENS5_IJNSA_ILi128EEENSA_ILi16EEENSA_ILi256EEEEEENS_6half_tENS5_IJlSC_lEEESJ_SK_NS4_8TiledMMAINS4_8MMA_AtomIJNS4_26SM100_MMA_F16BF16_2x1SM_SSISJ_SJ_fLi128ELi16ELNS4_4UMMA5MajorE0ELSP_0ELNSO_7ScaleInE0ELSQ_0EEEEEENS4_6LayoutINS5_IJSC_SC_SC_EEENS5_IJNSA_ILi0EEESV_SV_EEEEENS5_IJNS4_10UnderscoreESY_SY_EEEEENS4_18SM100_TMA_2SM_LOADENS4_14ComposedLayoutINS4_7SwizzleILi3ELi4ELi3EEENS4_18smem_ptr_flag_bitsILi16EEENST_INS5_IJNSA_ILi8EEENSA_ILi64EEEEEENS5_IJS18_SC_EEEEEEEvNS4_8identityES11_S1C_vS1D_EENS_8epilogue10collective18CollectiveEpilogueINS1F_23Sm100TmaWarpSpecializedILi2ELi1ELi8ELb1ELb0EEEJNS5_IJS18_SG_SH_EEENS5_IJNST_IS18_SC_EENST_ISG_SC_EEEEESJ_SK_SJ_SK_NS1F_6fusion15FusionCallbacksIS1J_NS1O_17LinearCombinationISJ_fSJ_fLNS_15FloatRoundStyleE2EEES1K_S1N_JEEENS4_5SM1004TMEM4LOAD25SM100_TMEM_LOAD_32dp32b8xENS4_13SM90_TMA_LOADENS12_INS13_ILi1ELi4ELi3EEES16_NST_INS5_IJS17_SG_EEENS5_IJSG_SC_EEEEEEENS4_39AutoVectorizingCopyWithAssumedAlignmentILi128EEENS4_14SM90_TMA_STOREES23_S25_S25_EEEvvEEEEvNT_6ParamsE) ;  /* 0xffffff8002f47950 */ /* 0x000fea0003c3ffff */
        .weak           $__internal_1_$__cuda_sm10x_tcgen05_guardrail_trap_phase_invalid_during_alloc
        .type           $__internal_1_$__cuda_sm10x_tcgen05_guardrail_trap_phase_invalid_during_alloc,@function
        .size           $__internal_1_$__cuda_sm10x_tcgen05_guardrail_trap_phase_invalid_during_alloc,($__internal_2_$__cuda_sm10x_tcgen05_guardrail_trap_unallocated_columns_being_dealloced - $__internal_1_$__cuda_sm10x_tcgen05_guardrail_trap_phase_invalid_during_alloc)
$__internal_1_$__cuda_sm10x_tcgen05_guardrail_trap_phase_invalid_during_alloc:
[----:B------:R-:W-:Y:S05]  /*7c30*/  BPT.TRAP 0x1 ;  /* 0x000000040000795c */ /* 0x000fea0000300000 */
[----:B------:R-:W-:-:S04]  /*7c40*/  MOV R3, 0x0 ;  /* 0x0000000000037802 */ /* 0x000fc80000000f00 */
[----:B------:R-:W-:Y:S05]  /*7c50*/  RET.REL.NODEC R2 `(_ZN7cutlass13device_kernelINS_4gemm6kernel13GemmUniversalIN4cute5tupleIJiiiiEEENS1_10collective13CollectiveMmaINS1_35MainloopSm100TmaUmmaWarpSpecializedILi6ELi2ELi4ENS5_IJNS4_1CILi2EEENSA_ILi1EEESC_EEEEENS5_IJNSA_ILi128EEENSA_ILi16EEENSA_ILi256EEEEEENS_6half_tENS5_IJlSC_lEEESJ_SK_NS4_8TiledMMAINS4_8MMA_AtomIJNS4_26SM100_MMA_F16BF16_2x1SM_SSISJ_SJ_fLi128ELi16ELNS4_4UMMA5MajorE0ELSP_0ELNSO_7ScaleInE0ELSQ_0EEEEEENS4_6LayoutINS5_IJSC_SC_SC_EEENS5_IJNSA_ILi0EEESV_SV_EEEEENS5_IJNS4_10UnderscoreESY_SY_EEEEENS4_18SM100_TMA_2SM_LOADENS4_14ComposedLayoutINS4_7SwizzleILi3ELi4ELi3EEENS4_18smem_ptr_flag_bitsILi16EEENST_INS5_IJNSA_ILi8EEENSA_ILi64EEEEEENS5_IJS18_SC_EEEEEEEvNS4_8identityES11_S1C_vS1D_EENS_8epilogue10collective18CollectiveEpilogueINS1F_23Sm100TmaWarpSpecializedILi2ELi1ELi8ELb1ELb0EEEJNS5_IJS18_SG_SH_EEENS5_IJNST_IS18_SC_EENST_ISG_SC_EEEEESJ_SK_SJ_SK_NS1F_6fusion15FusionCallbacksIS1J_NS1O_17LinearCombinationISJ_fSJ_fLNS_15FloatRoundStyleE2EEES1K_S1N_JEEENS4_5SM1004TMEM4LOAD25SM100_TMEM_LOAD_32dp32b8xENS4_13SM90_TMA_LOADENS12_INS13_ILi1ELi4ELi3EEES16_NST_INS5_IJS17_SG_EEENS5_IJSG_SC_EEEEEEENS4_39AutoVectorizingCopyWithAssumedAlignmentILi128EEENS4_14SM90_TMA_STOREES23_S25_S25_EEEvvEEEEvNT_6ParamsE) ;  /* 0xffffff8002e87950 */ /* 0x000fea0003c3ffff */
        .weak           $__internal_2_$__cuda_sm10x_tcgen05_guardrail_trap_unallocated_columns_being_dealloced
        .type           $__internal_2_$__cuda_sm10x_tcgen05_guardrail_trap_unallocated_columns_being_dealloced,@function
        .size           $__internal_2_$__cuda_sm10x_tcgen05_guardrail_trap_unallocated_columns_being_dealloced,(.L_x_168 - $__internal_2_$__cuda_sm10x_tcgen05_guardrail_trap_unallocated_columns_being_dealloced)
$__internal_2_$__cuda_sm10x_tcgen05_guardrail_trap_unallocated_columns_being_dealloced:
[----:B------:R-:W-:Y:S05]  /*7c60*/  BPT.TRAP 0x1 ;  /* 0x000000040000795c */ /* 0x000fea0000300000 */
[----:B------:R-:W-:-:S04]  /*7c70*/  HFMA2 R3, -RZ, RZ, 0, 0 ;  /* 0x00000000ff037431 */ /* 0x000fc800000001ff */
[----:B------:R-:W-:Y:S05]  /*7c80*/  RET.REL.NODEC R2 `(_ZN7cutlass13device_kernelINS_4gemm6kernel13GemmUniversalIN4cute5tupleIJiiiiEEENS1_10collective13CollectiveMmaINS1_35MainloopSm100TmaUmmaWarpSpecializedILi6ELi2ELi4ENS5_IJNS4_1CILi2EEENSA_ILi1EEESC_EEEEENS5_IJNSA_ILi128EEENSA_ILi16EEENSA_ILi256EEEEEENS_6half_tENS5_IJlSC_lEEESJ_SK_NS4_8TiledMMAINS4_8MMA_AtomIJNS4_26SM100_MMA_F16BF16_2x1SM_SSISJ_SJ_fLi128ELi16ELNS4_4UMMA5MajorE0ELSP_0ELNSO_7ScaleInE0ELSQ_0EEEEEENS4_6LayoutINS5_IJSC_SC_SC_EEENS5_IJNSA_ILi0EEESV_SV_EEEEENS5_IJNS4_10UnderscoreESY_SY_EEEEENS4_18SM100_TMA_2SM_LOADENS4_14ComposedLayoutINS4_7SwizzleILi3ELi4ELi3EEENS4_18smem_ptr_flag_bitsILi16EEENST_INS5_IJNSA_ILi8EEENSA_ILi64EEEEEENS5_IJS18_SC_EEEEEEEvNS4_8identityES11_S1C_vS1D_EENS_8epilogue10collective18CollectiveEpilogueINS1F_23Sm100TmaWarpSpecializedILi2ELi1ELi8ELb1ELb0EEEJNS5_IJS18_SG_SH_EEENS5_IJNST_IS18_SC_EENST_ISG_SC_EEEEESJ_SK_SJ_SK_NS1F_6fusion15FusionCallbacksIS1J_NS1O_17LinearCombinationISJ_fSJ_fLNS_15FloatRoundStyleE2EEES1K_S1N_JEEENS4_5SM1004TMEM4LOAD25SM100_TMEM_LOAD_32dp32b8xENS4_13SM90_TMA_LOADENS12_INS13_ILi1ELi4ELi3EEES16_NST_INS5_IJS17_SG_EEENS5_IJSG_SC_EEEEEEENS4_39AutoVectorizingCopyWithAssumedAlignmentILi128EEENS4_14SM90_TMA_STOREES23_S25_S25_EEEvvEEEEvNT_6ParamsE) ;  /* 0xffffff8002dc7950 */ /* 0x000fea0003c3ffff */
.L_x_167:
[----:B------:R-:W-:-:S00]  /*7c90*/  BRA `(.L_x_167) ;  /* 0xfffffffc00fc7947 */ /* 0x000fc0000383ffff */
[----:B------:R-:W-:-:S00]  /*7ca0*/  NOP ;  /* 0x0000000000007918 */ /* 0x000fc00000000000 */
        /* <DEDUP_REMOVED lines=13> */
.L_x_168:


//--------------------- .nv.global.init           --------------------------
	.section	.nv.global.init,"aw",@progbits
.nv.global.init:
	.type		$str$27,@object
	.size		$str$27,($str$28 - $str$27)
$str$27:
        /*0000*/ 	.byte	0x28, 0x61, 0x64, 0x64, 0x72, 0x65, 0x73, 0x73, 0x20, 0x26, 0x20, 0x6d, 0x61, 0x73, 0x6b, 0x29
        /*0010*/ 	.byte	0x20, 0x3d, 0x3d, 0x20, 0x30, 0x00
	.type		$str$28,@object
	.size		$str$28,($str$26 - $str$28)
$str$28:
        /*0016*/ 	.byte	0x2f, 0x74, 0x6d, 0x70, 0x2f, 0x63, 0x75, 0x74, 0x6c, 0x61, 0x73, 0x73, 0x5f, 0x73, 0x77, 0x65
        /*0026*/ 	.byte	0x65, 0x70, 0x5f, 0x73, 0x72, 0x63, 0x2f, 0x69, 0x6e, 0x63, 0x6c, 0x75, 0x64, 0x65, 0x2f, 0x63
        /*0036*/ 	.byte	0x75, 0x74, 0x65, 0x2f, 0x70, 0x6f, 0x69, 0x6e, 0x74, 0x65, 0x72, 0x5f, 0x66, 0x6c, 0x61, 0x67
        /*0046*/ 	.byte	0x67, 0x65, 0x64, 0x2e, 0x68, 0x70, 0x70, 0x00
	.type		$str$26,@object
	.size		$str$26,($str$25 - $str$26)
$str$26:
        /*004e*/ 	.byte	0x2f, 0x74, 0x6d, 0x70, 0x2f, 0x63, 0x75, 0x74, 0x6c, 0x61, 0x73, 0x73, 0x5f, 0x73, 0x77, 0x65
        /*005e*/ 	.byte	0x65, 0x70, 0x5f, 0x73, 0x72, 0x63, 0x2f, 0x69, 0x6e, 0x63, 0x6c, 0x75, 0x64, 0x65, 0x2f, 0x63
        /*006e*/ 	.byte	0x75, 0x74, 0x65, 0x2f, 0x61, 0x74, 0x6f, 0x6d, 0x2f, 0x63, 0x6f, 0x70, 0x79, 0x5f, 0x74, 0x72
        /*007e*/ 	.byte	0x61, 0x69, 0x74, 0x73, 0x5f, 0x73, 0x6d, 0x31, 0x30, 0x30, 0x2e, 0x68, 0x70, 0x70, 0x00
	.type		$str$25,@object
	.size		$str$25,(__unnamed_1 - $str$25)
$str$25:
        /*008d*/ 	.byte	0x28, 0x28, 0x75, 0x69, 0x6e, 0x74, 0x33, 0x32, 0x5f, 0x74, 0x28, 0x74, 0x68, 0x72, 0x65, 0x61
        /*009d*/ 	.byte	0x64, 0x49, 0x64, 0x78, 0x2e, 0x78, 0x29, 0x20, 0x2f, 0x20, 0x33, 0x32, 0x29, 0x20, 0x25, 0x20
        /*00ad*/ 	.byte	0x34, 0x29, 0x20, 0x3d, 0x3d, 0x20, 0x28, 0x28, 0x28, 0x74, 0x6d, 0x65, 0x6d, 0x5f, 0x61, 0x64
        /*00bd*/ 	.byte	0x64, 0x72, 0x20, 0x3e, 0x3e, 0x20, 0x31, 0x36, 0x29, 0x20, 0x2f, 0x20, 0x33, 0x32, 0x29, 0x20
        /*00cd*/ 	.byte	0x25, 0x20, 0x34, 0x29, 0x00
	.type		__unnamed_1,@object
	.size		__unnamed_1,(__unnamed_2 - __unnamed_1)
__unnamed_1:
        /*00d2*/ 	.byte	0x61, 0x75, 0x74, 0x6f, 0x20, 0x63, 0x75, 0x74, 0x65, 0x3a, 0x3a, 0x61, 0x73, 0x5f, 0x70, 0x6f
        /* <DEDUP_REMOVED lines=24> */
        /*0262*/ 	.byte	0x3e, 0x3e, 0x3e, 0x5d, 0x00
	.type		__unnamed_2,@object
	.size		__unnamed_2,(.L_2 - __unnamed_2)
__unnamed_2:
        /* <DEDUP_REMOVED lines=37> */
        /*04b7*/ 	.byte	0x30, 0x3e, 0x3e, 0x3e, 0x3e, 0x5d, 0x00
.L_2:


//--------------------- .nv.shared._ZN7cutlass13device_kernelINS_4gemm6kernel13GemmUniversalIN4cute5tupleIJiiiiEEENS1_10collective13CollectiveMmaINS1_35MainloopSm100TmaUmmaWarpSpecializedILi6ELi2ELi4ENS5_IJNS4_1CILi2EEENSA_ILi1EEESC_EEEEENS5_IJNSA_ILi128EEENSA_ILi16EEENSA_ILi256EEEEEENS_6half_tENS5_IJlSC_lEEESJ_SK_NS4_8TiledMMAINS4_8MMA_AtomIJNS4_26SM100_MMA_F16BF16_2x1SM_SSISJ_SJ_fLi128ELi16ELNS4_4UMMA5MajorE0ELSP_0ELNSO_7ScaleInE0ELSQ_0EEEEEENS4_6LayoutINS5_IJSC_SC_SC_EEENS5_IJNSA_ILi0EEESV_SV_EEEEENS5_IJNS4_10UnderscoreESY_SY_EEEEENS4_18SM100_TMA_2SM_LOADENS4_14ComposedLayoutINS4_7SwizzleILi3ELi4ELi3EEENS4_18smem_ptr_flag_bitsILi16EEENST_INS5_IJNSA_ILi8EEENSA_ILi64EEEEEENS5_IJS18_SC_EEEEEEEvNS4_8identityES11_S1C_vS1D_EENS_8epilogue10collective18CollectiveEpilogueINS1F_23Sm100TmaWarpSpecializedILi2ELi1ELi8ELb1ELb0EEEJNS5_IJS18_SG_SH_EEENS5_IJNST_IS18_SC_EENST_ISG_SC_EEEEESJ_SK_SJ_SK_NS1F_6fusion15FusionCallbacksIS1J_NS1O_17LinearCombinationISJ_fSJ_fLNS_15FloatRoundStyleE2EEES1K_S1N_JEEENS4_5SM1004TMEM4LOAD25SM100_TMEM_LOAD_32dp32b8xENS4_13SM90_TMA_LOADENS12_INS13_ILi1ELi4ELi3EEES16_NST_INS5_IJS17_SG_EEENS5_IJSG_SC_EEEEEEENS4_39AutoVectorizingCopyWithAssumedAlignmentILi128EEENS4_14SM90_TMA_STOREES23_S25_S25_EEEvvEEEEvNT_6ParamsE --------------------------
	.section	.nv.shared._ZN7cutlass13device_kernelINS_4gemm6kernel13GemmUniversalIN4cute5tupleIJiiiiEEENS1_10collective13CollectiveMmaINS1_35MainloopSm100TmaUmmaWarpSpecializedILi6ELi2ELi4ENS5_IJNS4_1CILi2EEENSA_ILi1EEESC_EEEEENS5_IJNSA_ILi128EEENSA_ILi16EEENSA_ILi256EEEEEENS_6half_tENS5_IJlSC_lEEESJ_SK_NS4_8TiledMMAINS4_8MMA_AtomIJNS4_26SM100_MMA_F16BF16_2x1SM_SSISJ_SJ_fLi128ELi16ELNS4_4UMMA5MajorE0ELSP_0ELNSO_7ScaleInE0ELSQ_0EEEEEENS4_6LayoutINS5_IJSC_SC_SC_EEENS5_IJNSA_ILi0EEESV_SV_EEEEENS5_IJNS4_10UnderscoreESY_SY_EEEEENS4_18SM100_TMA_2SM_LOADENS4_14ComposedLayoutINS4_7SwizzleILi3ELi4ELi3EEENS4_18smem_ptr_flag_bitsILi16EEENST_INS5_IJNSA_ILi8EEENSA_ILi64EEEEEENS5_IJS18_SC_EEEEEEEvNS4_8identityES11_S1C_vS1D_EENS_8epilogue10collective18CollectiveEpilogueINS1F_23Sm100TmaWarpSpecializedILi2ELi1ELi8ELb1ELb0EEEJNS5_IJS18_SG_SH_EEENS5_IJNST_IS18_SC_EENST_ISG_SC_EEEEESJ_SK_SJ_SK_NS1F_6fusion15FusionCallbacksIS1J_NS1O_17LinearCombinationISJ_fSJ_fLNS_15FloatRoundStyleE2EEES1K_S1N_JEEENS4_5SM1004TMEM4LOAD25SM100_TMEM_LOAD_32dp32b8xENS4_13SM90_TMA_LOADENS12_INS13_ILi1ELi4ELi3EEES16_NST_INS5_IJS17_SG_EEENS5_IJSG_SC_EEEEEEENS4_39AutoVectorizingCopyWithAssumedAlignmentILi128EEENS4_14SM90_TMA_STOREES23_S25_S25_EEEvvEEEEvNT_6ParamsE,"aw",@nobits
	.sectionflags	@""
	.align	16
	.zero		1024


//--------------------- .nv.shared.reserved.0     --------------------------
	.section	.nv.shared.reserved.0,"aw",@nobits
	.weak		__nv_reservedSMEM_offset_0_alias
	.size		__nv_reservedSMEM_offset_0_alias, 0, 64
	.other		__nv_reservedSMEM_offset_0_alias,@"STO_CUDA_RESERVED_SHARED STV_DEFAULT"
__nv_reservedSMEM_offset_0_alias:
	.zero		0
.nv.shared.reserved.0:
	.zero		64
	.weak		__nv_reservedSMEM_tcgen05_partition
	.type		__nv_reservedSMEM_tcgen05_partition,@object
	.size		__nv_reservedSMEM_tcgen05_partition,(.L_0 - __nv_reservedSMEM_tcgen05_partition)
__nv_reservedSMEM_tcgen05_partition:
	.zero		32
.L_0:


//--------------------- .nv.global                --------------------------
	.section	.nv.global,"aw",@nobits
.nv.global:
	.type		_ZN40_INTERNAL_4d751f24_4_k_cu_4f9a0049_127644cute1_E,@object
	.size		_ZN40_INTERNAL_4d751f24_4_k_cu_4f9a0049_127644cute1_E,(_ZN40_INTERNAL_4d751f24_4_k_cu_4f9a0049_127644cuda3std3__45__cpo6cbeginE - _ZN40_INTERNAL_4d751f24_4_k_cu_4f9a0049_127644cute1_E)
_ZN40_INTERNAL_4d751f24_4_k_cu_4f9a0049_127644cute1_E:
	.zero		1
	.type		_ZN40_INTERNAL_4d751f24_4_k_cu_4f9a0049_127644cuda3std3__45__cpo6cbeginE,@object
	.size		_ZN40_INTERNAL_4d751f24_4_k_cu_4f9a0049_127644cuda3std3__45__cpo6cbeginE,(_ZN40_INTERNAL_4d751f24_4_k_cu_4f9a0049_127644cuda3std3__48in_placeE - _ZN40_INTERNAL_4d751f24_4_k_cu_4f9a0049_127644cuda3std3__45__cpo6cbeginE)
_ZN40_INTERNAL_4d751f24_4_k_cu_4f9a0049_127644cuda3std3__45__cpo6cbeginE:
	.zero		1
	.type		_ZN40_INTERNAL_4d751f24_4_k_cu_4f9a0049_127644cuda3std3__48in_placeE,@object
	.size		_ZN40_INTERNAL_4d751f24_4_k_cu_4f9a0049_127644cuda3std3__48in_placeE,(_ZN40_INTERNAL_4d751f24_4_k_cu_4f9a0049_127644cuda3std6ranges3__45__cpo9iter_moveE - _ZN40_INTERNAL_4d751f24_4_k_cu_4f9a0049_127644cuda3std3__48in_placeE)
_ZN40_INTERNAL_4d751f24_4_k_cu_4f9a0049_127644cuda3std3__48in_placeE:
	.zero		1
	.type		_ZN40_INTERNAL_4d751f24_4_k_cu_4f9a0049_127644cuda3std6ranges3__45__cpo9iter_moveE,@object
	.size		_ZN40_INTERNAL_4d751f24_4_k_cu_4f9a0049_127644cuda3std6ranges3__45__cpo9iter_moveE,(_ZN40_INTERNAL_4d751f24_4_k_cu_4f9a0049_127644cuda3std3__45__cpo5beginE - _ZN40_INTERNAL_4d751f24_4_k_cu_4f9a0049_127644cuda3std6ranges3__45__cpo9iter_moveE)
_ZN40_INTERNAL_4d751f24_4_k_cu_4f9a0049_127644cuda3std6ranges3__45__cpo9iter_moveE:
	.zero		1
	.type		_ZN40_INTERNAL_4d751f24_4_k_cu_4f9a0049_127644cuda3std3__45__cpo5beginE,@object
	.size		_ZN40_INTERNAL_4d751f24_4_k_cu_4f9a0049_127644cuda3std3__45__cpo5beginE,(_ZN40_INTERNAL_4d751f24_4_k_cu_4f9a0049_127644cuda3std3__442_GLOBAL__N__4d751f24_4_k_cu_4f9a0049_127646ignoreE - _ZN40_INTERNAL_4d751f24_4_k_cu_4f9a0049_127644cuda3std3__45__cpo5beginE)
_ZN40_INTERNAL_4d751f24_4_k_cu_4f9a0049_127644cuda3std3__45__cpo5beginE:
	.zero		1
	.type		_ZN40_INTERNAL_4d751f24_4_k_cu_4f9a0049_127644cuda3std3__442_GLOBAL__N__4d751f24_4_k_cu_4f9a0049_127646ignoreE,@object
	.size		_ZN40_INTERNAL_4d751f24_4_k_cu_4f9a0049_127644cuda3std3__442_GLOBAL__N__4d751f24_4_k_cu_4f9a0049_127646ignoreE,(_ZN40_INTERNAL_4d751f24_4_k_cu_4f9a0049_127644cute7productE - _ZN40_INTERNAL_4d751f24_4_k_cu_4f9a0049_127644cuda3std3__442_GLOBAL__N__4d751f24_4_k_cu_4f9a0049_127646ignoreE)
_ZN40_INTERNAL_4d751f24_4_k_cu_4f9a0049_127644cuda3std3__442_GLOBAL__N__4d751f24_4_k_cu_4f9a0049_127646ignoreE:
	.zero		1
	.type		_ZN40_INTERNAL_4d751f24_4_k_cu_4f9a0049_127644cute7productE,@object
	.size		_ZN40_INTERNAL_4d751f24_4_k_cu_4f9a0049_127644cute7productE,(_ZN40_INTERNAL_4d751f24_4_k_cu_4f9a0049_127644cuda3std3__45__cpo3endE - _ZN40_INTERNAL_4d751f24_4_k_cu_4f9a0049_127644cute7productE)
_ZN40_INTERNAL_4d751f24_4_k_cu_4f9a0049_127644cute7productE:
	.zero		1
	.type		_ZN40_INTERNAL_4d751f24_4_k_cu_4f9a0049_127644cuda3std3__45__cpo3endE,@object
	.size		_ZN40_INTERNAL_4d751f24_4_k_cu_4f9a0049_127644cuda3std3__45__cpo3endE,(_ZN40_INTERNAL_4d751f24_4_k_cu_4f9a0049_127644cuda3std3__419piecewise_constructE - _ZN40_INTERNAL_4d751f24_4_k_cu_4f9a0049_127644cuda3std3__45__cpo3endE)
_ZN40_INTERNAL_4d751f24_4_k_cu_4f9a0049_127644cuda3std3__45__cpo3endE:
	.zero		1
	.type		_ZN40_INTERNAL_4d751f24_4_k_cu_4f9a0049_127644cuda3std3__419piecewise_constructE,@object
	.size		_ZN40_INTERNAL_4d751f24_4_k_cu_4f9a0049_127644cuda3std3__419piecewise_constructE,(_ZN40_INTERNAL_4d751f24_4_k_cu_4f9a0049_127644cuda3std3__45__cpo4cendE - _ZN40_INTERNAL_4d751f24_4_k_cu_4f9a0049_127644cuda3std3__419piecewise_constructE)
_ZN40_INTERNAL_4d751f24_4_k_cu_4f9a0049_127644cuda3std3__419piecewise_constructE:
	.zero		1
	.type		_ZN40_INTERNAL_4d751f24_4_k_cu_4f9a0049_127644cuda3std3__45__cpo4cendE,@object
	.size		_ZN40_INTERNAL_4d751f24_4_k_cu_4f9a0049_127644cuda3std3__45__cpo4cendE,(_ZN40_INTERNAL_4d751f24_4_k_cu_4f9a0049_127644cuda3std6ranges3__45__cpo4swapE - _ZN40_INTERNAL_4d751f24_4_k_cu_4f9a0049_127644cuda3std3__45__cpo4cendE)
_ZN40_INTERNAL_4d751f24_4_k_cu_4f9a0049_127644cuda3std3__45__cpo4cendE:
	.zero		1
	.type		_ZN40_INTERNAL_4d751f24_4_k_cu_4f9a0049_127644cuda3std6ranges3__45__cpo4swapE,@object
	.size		_ZN40_INTERNAL_4d751f24_4_k_cu_4f9a0049_127644cuda3std6ranges3__45__cpo4swapE,(.L_10 - _ZN40_INTERNAL_4d751f24_4_k_cu_4f9a0049_127644cuda3std6ranges3__45__cpo4swapE)
_ZN40_INTERNAL_4d751f24_4_k_cu_4f9a0049_127644cuda3std6ranges3__45__cpo4swapE:
	.zero		1
.L_10:


//--------------------- .nv.constant0._ZN7cutlass13device_kernelINS_4gemm6kernel13GemmUniversalIN4cute5tupleIJiiiiEEENS1_10collective13CollectiveMmaINS1_35MainloopSm100TmaUmmaWarpSpecializedILi6ELi2ELi4ENS5_IJNS4_1CILi2EEENSA_ILi1EEESC_EEEEENS5_IJNSA_ILi128EEENSA_ILi16EEENSA_ILi256EEEEEENS_6half_tENS5_IJlSC_lEEESJ_SK_NS4_8TiledMMAINS4_8MMA_AtomIJNS4_26SM100_MMA_F16BF16_2x1SM_SSISJ_SJ_fLi128ELi16ELNS4_4UMMA5MajorE0ELSP_0ELNSO_7ScaleInE0ELSQ_0EEEEEENS4_6LayoutINS5_IJSC_SC_SC_EEENS5_IJNSA_ILi0EEESV_SV_EEEEENS5_IJNS4_10UnderscoreESY_SY_EEEEENS4_18SM100_TMA_2SM_LOADENS4_14ComposedLayoutINS4_7SwizzleILi3ELi4ELi3EEENS4_18smem_ptr_flag_bitsILi16EEENST_INS5_IJNSA_ILi8EEENSA_ILi64EEEEEENS5_IJS18_SC_EEEEEEEvNS4_8identityES11_S1C_vS1D_EENS_8epilogue10collective18CollectiveEpilogueINS1F_23Sm100TmaWarpSpecializedILi2ELi1ELi8ELb1ELb0EEEJNS5_IJS18_SG_SH_EEENS5_IJNST_IS18_SC_EENST_ISG_SC_EEEEESJ_SK_SJ_SK_NS1F_6fusion15FusionCallbacksIS1J_NS1O_17LinearCombinationISJ_fSJ_fLNS_15FloatRoundStyleE2EEES1K_S1N_JEEENS4_5SM1004TMEM4LOAD25SM100_TMEM_LOAD_32dp32b8xENS4_13SM90_TMA_LOADENS12_INS13_ILi1ELi4ELi3EEES16_NST_INS5_IJS17_SG_EEENS5_IJSG_SC_EEEEEEENS4_39AutoVectorizingCopyWithAssumedAlignmentILi128EEENS4_14SM90_TMA_STOREES23_S25_S25_EEEvvEEEEvNT_6ParamsE --------------------------
	.section	.nv.constant0._ZN7cutlass13device_kernelINS_4gemm6kernel13GemmUniversalIN4cute5tupleIJiiiiEEENS1_10collective13CollectiveMmaINS1_35MainloopSm100TmaUmmaWarpSpecializedILi6ELi2ELi4ENS5_IJNS4_1CILi2EEENSA_ILi1EEESC_EEEEENS5_IJNSA_ILi128EEENSA_ILi16EEENSA_ILi256EEEEEENS_6half_tENS5_IJlSC_lEEESJ_SK_NS4_8TiledMMAINS4_8MMA_AtomIJNS4_26SM100_MMA_F16BF16_2x1SM_SSISJ_SJ_fLi128ELi16ELNS4_4UMMA5MajorE0ELSP_0ELNSO_7ScaleInE0ELSQ_0EEEEEENS4_6LayoutINS5_IJSC_SC_SC_EEENS5_IJNSA_ILi0EEESV_SV_EEEEENS5_IJNS4_10UnderscoreESY_SY_EEEEENS4_18SM100_TMA_2SM_LOADENS4_14ComposedLayoutINS4_7SwizzleILi3ELi4ELi3EEENS4_18smem_ptr_flag_bitsILi16EEENST_INS5_IJNSA_ILi8EEENSA_ILi64EEEEEENS5_IJS18_SC_EEEEEEEvNS4_8identityES11_S1C_vS1D_EENS_8epilogue10collective18CollectiveEpilogueINS1F_23Sm100TmaWarpSpecializedILi2ELi1ELi8ELb1ELb0EEEJNS5_IJS18_SG_SH_EEENS5_IJNST_IS18_SC_EENST_ISG_SC_EEEEESJ_SK_SJ_SK_NS1F_6fusion15FusionCallbacksIS1J_NS1O_17LinearCombinationISJ_fSJ_fLNS_15FloatRoundStyleE2EEES1K_S1N_JEEENS4_5SM1004TMEM4LOAD25SM100_TMEM_LOAD_32dp32b8xENS4_13SM90_TMA_LOADENS12_INS13_ILi1ELi4ELi3EEES16_NST_INS5_IJS17_SG_EEENS5_IJSG_SC_EEEEEEENS4_39AutoVectorizingCopyWithAssumedAlignmentILi128EEENS4_14SM90_TMA_STOREES23_S25_S25_EEEvvEEEEvNT_6ParamsE,"a",@progbits
	.sectionflags	@""
	.align	4
.nv.constant0._ZN7cutlass13device_kernelINS_4gemm6kernel13GemmUniversalIN4cute5tupleIJiiiiEEENS1_10collective13CollectiveMmaINS1_35MainloopSm100TmaUmmaWarpSpecializedILi6ELi2ELi4ENS5_IJNS4_1CILi2EEENSA_ILi1EEESC_EEEEENS5_IJNSA_ILi128EEENSA_ILi16EEENSA_ILi256EEEEEENS_6half_tENS5_IJlSC_lEEESJ_SK_NS4_8TiledMMAINS4_8MMA_AtomIJNS4_26SM100_MMA_F16BF16_2x1SM_SSISJ_SJ_fLi128ELi16ELNS4_4UMMA5MajorE0ELSP_0ELNSO_7ScaleInE0ELSQ_0EEEEEENS4_6LayoutINS5_IJSC_SC_SC_EEENS5_IJNSA_ILi0EEESV_SV_EEEEENS5_IJNS4_10UnderscoreESY_SY_EEEEENS4_18SM100_TMA_2SM_LOADENS4_14ComposedLayoutINS4_7SwizzleILi3ELi4ELi3EEENS4_18smem_ptr_flag_bitsILi16EEENST_INS5_IJNSA_ILi8EEENSA_ILi64EEEEEENS5_IJS18_SC_EEEEEEEvNS4_8identityES11_S1C_vS1D_EENS_8epilogue10collective18CollectiveEpilogueINS1F_23Sm100TmaWarpSpecializedILi2ELi1ELi8ELb1ELb0EEEJNS5_IJS18_SG_SH_EEENS5_IJNST_IS18_SC_EENST_ISG_SC_EEEEESJ_SK_SJ_SK_NS1F_6fusion15FusionCallbacksIS1J_NS1O_17LinearCombinationISJ_fSJ_fLNS_15FloatRoundStyleE2EEES1K_S1N_JEEENS4_5SM1004TMEM4LOAD25SM100_TMEM_LOAD_32dp32b8xENS4_13SM90_TMA_LOADENS12_INS13_ILi1ELi4ELi3EEES16_NST_INS5_IJS17_SG_EEENS5_IJSG_SC_EEEEEEENS4_39AutoVectorizingCopyWithAssumedAlignmentILi128EEENS4_14SM90_TMA_STOREES23_S25_S25_EEEvvEEEEvNT_6ParamsE:
	.zero		2944


//--------------------- SYMBOLS --------------------------

	.type		.nv.reservedSmem.offset0,@object
	.size		.nv.reservedSmem.offset0,0x4
	.type		.nv.reservedSmem.cap,@object
	.size		.nv.reservedSmem.cap,0x4
	.type		__assertfail,@function
